	.headerflags	@"EF_CUDA_TEXMODE_UNIFIED EF_CUDA_64BIT_ADDRESS EF_CUDA_ACCELERATORS EF_CUDA_SM90 EF_CUDA_VIRTUAL_SM(EF_CUDA_SM90)"
	.elftype	@"ET_EXEC"


//--------------------- .nv.info                  --------------------------
	.section	.nv.info,"",@"SHT_CUDA_INFO"
	.align	4


	//----- nvinfo : EIATTR_REGCOUNT
	.align		4
        /*0000*/ 	.byte	0x04, 0x2f
        /*0002*/ 	.short	(.L_1 - .L_0)
	.align		4
.L_0:
        /*0004*/ 	.word	index@(triton_per_fused_mean_pow_sub_7)
        /*0008*/ 	.word	0x00000020


	//----- nvinfo : EIATTR_MIN_STACK_SIZE
	.align		4
.L_1:
        /*000c*/ 	.byte	0x04, 0x12
        /*000e*/ 	.short	(.L_3 - .L_2)
	.align		4
.L_2:
        /*0010*/ 	.word	index@(triton_per_fused_mean_pow_sub_7)
        /*0014*/ 	.word	0x00000000


	//----- nvinfo : EIATTR_FRAME_SIZE
	.align		4
.L_3:
        /*0018*/ 	.byte	0x04, 0x11
        /*001a*/ 	.short	(.L_5 - .L_4)
	.align		4
.L_4:
        /*001c*/ 	.word	index@(triton_per_fused_mean_pow_sub_7)
        /*0020*/ 	.word	0x00000000


	//----- nvinfo : EIATTR_MIN_STACK_SIZE
	.align		4
.L_5:
        /*0024*/ 	.byte	0x04, 0x12
        /*0026*/ 	.short	(.L_7 - .L_6)
	.align		4
.L_6:
        /*0028*/ 	.word	index@(triton_per_fused_mean_pow_sub_7)
        /*002c*/ 	.word	0x00000000
.L_7:


//--------------------- .nv.info.triton_per_fused_mean_pow_sub_7 --------------------------
	.section	.nv.info.triton_per_fused_mean_pow_sub_7,"",@"SHT_CUDA_INFO"
	.sectionflags	@""
	.align	4


	//----- nvinfo : EIATTR_CUDA_API_VERSION
	.align		4
        /*0000*/ 	.byte	0x04, 0x37
        /*0002*/ 	.short	(.L_9 - .L_8)
.L_8:
        /*0004*/ 	.word	0x0000007c


	//----- nvinfo : EIATTR_KPARAM_INFO
	.align		4
.L_9:
        /*0008*/ 	.byte	0x04, 0x17
        /*000a*/ 	.short	(.L_11 - .L_10)
.L_10:
        /*000c*/ 	.word	0x00000000
        /*0010*/ 	.short	0x0004
        /*0012*/ 	.short	0x001c
        /*0014*/ 	.byte	0x00, 0xf0, 0x11, 0x00


	//----- nvinfo : EIATTR_KPARAM_INFO
	.align		4
.L_11:
        /*0018*/ 	.byte	0x04, 0x17
        /*001a*/ 	.short	(.L_13 - .L_12)
.L_12:
        /*001c*/ 	.word	0x00000000
        /*0020*/ 	.short	0x0003
        /*0022*/ 	.short	0x0018
        /*0024*/ 	.byte	0x00, 0xf0, 0x11, 0x00


	//----- nvinfo : EIATTR_KPARAM_INFO
	.align		4
.L_13:
        /*0028*/ 	.byte	0x04, 0x17
        /*002a*/ 	.short	(.L_15 - .L_14)
.L_14:
        /*002c*/ 	.word	0x00000000
        /*0030*/ 	.short	0x0002
        /*0032*/ 	.short	0x0010
        /*0034*/ 	.byte	0x00, 0xf4, 0x21, 0x00


	//----- nvinfo : EIATTR_KPARAM_INFO
	.align		4
.L_15:
        /*0038*/ 	.byte	0x04, 0x17
        /*003a*/ 	.short	(.L_17 - .L_16)
.L_16:
        /*003c*/ 	.word	0x00000000
        /*0040*/ 	.short	0x0001
        /*0042*/ 	.short	0x0008
        /*0044*/ 	.byte	0x00, 0xf4, 0x21, 0x00


	//----- nvinfo : EIATTR_KPARAM_INFO
	.align		4
.L_17:
        /*0048*/ 	.byte	0x04, 0x17
        /*004a*/ 	.short	(.L_19 - .L_18)
.L_18:
        /*004c*/ 	.word	0x00000000
        /*0050*/ 	.short	0x0000
        /*0052*/ 	.short	0x0000
        /*0054*/ 	.byte	0x00, 0xf4, 0x21, 0x00


	//----- nvinfo : EIATTR_SPARSE_MMA_MASK
	.align		4
.L_19:
        /*0058*/ 	.byte	0x03, 0x50
        /*005a*/ 	.short	0x0000


	//----- nvinfo : EIATTR_MAXREG_COUNT
	.align		4
        /*005c*/ 	.byte	0x03, 0x1b
        /*005e*/ 	.short	0x00ff


	//----- nvinfo : EIATTR_COOP_GROUP_MASK_REGIDS
	.align		4
        /*0060*/ 	.byte	0x04, 0x29
        /*0062*/ 	.short	(.L_21 - .L_20)


	//   ....[0]....
.L_20:
        /*0064*/ 	.word	0xffffffff


	//   ....[1]....
        /*0068*/ 	.word	0xffffffff


	//   ....[2]....
        /*006c*/ 	.word	0xffffffff


	//----- nvinfo : EIATTR_COOP_GROUP_INSTR_OFFSETS
	.align		4
.L_21:
        /*0070*/ 	.byte	0x04, 0x28
        /*0072*/ 	.short	(.L_23 - .L_22)


	//   ....[0]....
.L_22:
        /*0074*/ 	.word	0x000020c0


	//   ....[1]....
        /*0078*/ 	.word	0x000020e0


	//   ....[2]....
        /*007c*/ 	.word	0x00002110


	//----- nvinfo : EIATTR_EXIT_INSTR_OFFSETS
	.align		4
.L_23:
        /*0080*/ 	.byte	0x04, 0x1c
        /*0082*/ 	.short	(.L_25 - .L_24)


	//   ....[0]....
.L_24:
        /*0084*/ 	.word	0x00002170


	//   ....[1]....
        /*0088*/ 	.word	0x000021c0


	//----- nvinfo : EIATTR_REQNTID
	.align		4
.L_25:
        /*008c*/ 	.byte	0x04, 0x10
        /*008e*/ 	.short	(.L_27 - .L_26)
.L_26:
        /*0090*/ 	.word	0x00000100
        /*0094*/ 	.word	0x00000001
        /*0098*/ 	.word	0x00000001


	//----- nvinfo : EIATTR_CBANK_PARAM_SIZE
	.align		4
.L_27:
        /*009c*/ 	.byte	0x03, 0x19
        /*009e*/ 	.short	0x0020


	//----- nvinfo : EIATTR_PARAM_CBANK
	.align		4
        /*00a0*/ 	.byte	0x04, 0x0a
        /*00a2*/ 	.short	(.L_29 - .L_28)
	.align		4
.L_28:
        /*00a4*/ 	.word	index@(.nv.constant0.triton_per_fused_mean_pow_sub_7)
        /*00a8*/ 	.short	0x0210
        /*00aa*/ 	.short	0x0020


	//----- nvinfo : EIATTR_SW_WAR
	.align		4
.L_29:
        /*00ac*/ 	.byte	0x04, 0x36
        /*00ae*/ 	.short	(.L_31 - .L_30)
.L_30:
        /*00b0*/ 	.word	0x00000008
.L_31:


//--------------------- .nv.callgraph             --------------------------
	.section	.nv.callgraph,"",@"SHT_CUDA_CALLGRAPH"
	.align	4
	.sectionentsize	8
	.align		4
        /*0000*/ 	.word	0x00000000
	.align		4
        /*0004*/ 	.word	0xffffffff
	.align		4
        /*0008*/ 	.word	0x00000000
	.align		4
        /*000c*/ 	.word	0xfffffffe
	.align		4
        /*0010*/ 	.word	0x00000000
	.align		4
        /*0014*/ 	.word	0xfffffffd
	.align		4
        /*0018*/ 	.word	0x00000000
	.align		4
        /*001c*/ 	.word	0xfffffffc


//--------------------- .text.triton_per_fused_mean_pow_sub_7 --------------------------
	.section	.text.triton_per_fused_mean_pow_sub_7,"ax",@progbits
	.sectionflags	@"SHF_BARRIERS=1"
	.align	128
        .global         triton_per_fused_mean_pow_sub_7
        .type           triton_per_fused_mean_pow_sub_7,@function
        .size           triton_per_fused_mean_pow_sub_7,(.L_x_1 - triton_per_fused_mean_pow_sub_7)
        .other          triton_per_fused_mean_pow_sub_7,@"STO_CUDA_ENTRY STV_DEFAULT"
triton_per_fused_mean_pow_sub_7:
.text.triton_per_fused_mean_pow_sub_7:
[----:B------:R-:W0:Y:S01]  /*0000*/  LDC R1, c[0x0][0x28] ;  /* 0x00000a00ff017b82 */ /* 0x000e220000000800 */
[----:B------:R-:W1:Y:S07]  /*0010*/  S2R R2, SR_TID.X ;  /* 0x0000000000027919 */ /* 0x000e6e0000002100 */
[----:B------:R-:W2:Y:S01]  /*0020*/  LDC.64 R16, c[0x0][0x218] ;  /* 0x00008600ff107b82 */ /* 0x000ea20000000a00 */
[----:B------:R-:W-:Y:S01]  /*0030*/  ULDC.64 UR6, c[0x0][0x208] ;  /* 0x0000820000067ab9 */ /* 0x000fe20000000a00 */
[----:B------:R-:W3:Y:S06]  /*0040*/  S2R R3, SR_CTAID.X ;  /* 0x0000000000037919 */ /* 0x000eec0000002500 */
[----:B------:R-:W4:Y:S01]  /*0050*/  LDC.64 R14, c[0x0][0x210] ;  /* 0x00008400ff0e7b82 */ /* 0x000f220000000a00 */
[----:B-1----:R-:W-:-:S02]  /*0060*/  LOP3.LUT R0, R2, 0x1f, RZ, 0xc0, !PT ;  /* 0x0000001f02007812 */ /* 0x002fc400078ec0ff */
[----:B------:R-:W-:-:S03]  /*0070*/  SHF.R.U32.HI R18, RZ, 0x5, R2 ;  /* 0x00000005ff127819 */ /* 0x000fc60000011602 */
[----:B---3--:R-:W-:Y:S01]  /*0080*/  IMAD R0, R3, 0x20, R0 ;  /* 0x0000002003007824 */ /* 0x008fe200078e0200 */
[----:B------:R-:W-:-:S04]  /*0090*/  SGXT.U32 R18, R18, 0x3 ;  /* 0x000000031212781a */ /* 0x000fc80000000000 */
[----:B------:R-:W-:Y:S02]  /*00a0*/  SHF.R.S32.HI R3, RZ, 0x1f, R0 ;  /* 0x0000001fff037819 */ /* 0x000fe40000011400 */
[----:B------:R-:W-:Y:S02]  /*00b0*/  LOP3.LUT R13, R18, 0x8, RZ, 0xfc, !PT ;  /* 0x00000008120d7812 */ /* 0x000fe400078efcff */
[----:B------:R-:W-:-:S04]  /*00c0*/  LEA.HI R3, R3, R0, RZ, 0x6 ;  /* 0x0000000003037211 */ /* 0x000fc800078f30ff */
[C---:B------:R-:W-:Y:S01]  /*00d0*/  LOP3.LUT R7, R3.reuse, 0x7ffc0, RZ, 0xc0, !PT ;  /* 0x0007ffc003077812 */ /* 0x040fe200078ec0ff */
[----:B------:R-:W-:Y:S01]  /*00e0*/  IMAD.SHL.U32 R19, R3, 0x2, RZ ;  /* 0x0000000203137824 */ /* 0x000fe200078e00ff */
[----:B------:R-:W-:-:S03]  /*00f0*/  SHF.R.S32.HI R3, RZ, 0x1e, R3 ;  /* 0x0000001eff037819 */ /* 0x000fc60000011403 */
[----:B------:R-:W-:Y:S01]  /*0100*/  IMAD.IADD R7, R0, 0x1, -R7 ;  /* 0x0000000100077824 */ /* 0x000fe200078e0a07 */
[----:B------:R-:W-:Y:S02]  /*0110*/  LOP3.LUT R19, R19, 0xffffff80, RZ, 0xc0, !PT ;  /* 0xffffff8013137812 */ /* 0x000fe400078ec0ff */
[----:B------:R-:W-:Y:S02]  /*0120*/  SGXT R3, R3, 0x1 ;  /* 0x000000010303781a */ /* 0x000fe40000000200 */
[----:B------:R-:W-:-:S05]  /*0130*/  LOP3.LUT R2, R19, 0x8, R18, 0xfe, !PT ;  /* 0x0000000813027812 */ /* 0x000fca00078efe12 */
[----:B------:R-:W-:Y:S01]  /*0140*/  IMAD R4, R7, 0x2000, R2 ;  /* 0x0000200007047824 */ /* 0x000fe200078e0202 */
[----:B------:R-:W-:-:S04]  /*0150*/  LEA.HI R2, R3, R2, RZ, 0x6 ;  /* 0x0000000203027211 */ /* 0x000fc800078f30ff */
[----:B------:R-:W-:Y:S02]  /*0160*/  SHF.R.S32.HI R9, RZ, 0x1f, R4 ;  /* 0x0000001fff097819 */ /* 0x000fe40000011404 */
[----:B------:R-:W-:Y:S02]  /*0170*/  SHF.R.S32.HI R2, RZ, 0x6, R2 ;  /* 0x00000006ff027819 */ /* 0x000fe40000011402 */
[CC--:B------:R-:W-:Y:S02]  /*0180*/  LEA.HI R6, R9.reuse, R4.reuse, RZ, 0xc ;  /* 0x0000000409067211 */ /* 0x0c0fe400078f60ff */
[----:B------:R-:W-:Y:S02]  /*0190*/  LEA.HI R9, R9, R4, RZ, 0x12 ;  /* 0x0000000409097211 */ /* 0x000fe400078f90ff */
[----:B------:R-:W-:Y:S02]  /*01a0*/  SHF.R.S32.HI R6, RZ, 0xc, R6 ;  /* 0x0000000cff067819 */ /* 0x000fe40000011406 */
[----:B------:R-:W-:-:S02]  /*01b0*/  LEA.HI R4, R2, R2, RZ, 0x6 ;  /* 0x0000000202047211 */ /* 0x000fc400078f30ff */
[----:B------:R-:W-:-:S04]  /*01c0*/  LEA.HI R8, R6, R6, RZ, 0x6 ;  /* 0x0000000606087211 */ /* 0x000fc800078f30ff */
[----:B------:R-:W-:-:S05]  /*01d0*/  LOP3.LUT R11, R8, 0xffffffc0, RZ, 0xc0, !PT ;  /* 0xffffffc0080b7812 */ /* 0x000fca00078ec0ff */
[----:B------:R-:W-:Y:S01]  /*01e0*/  IMAD.IADD R11, R6, 0x1, -R11 ;  /* 0x00000001060b7824 */ /* 0x000fe200078e0a0b */
[----:B------:R-:W-:Y:S02]  /*01f0*/  LOP3.LUT R6, R9, 0xfffc0000, RZ, 0xc0, !PT ;  /* 0xfffc000009067812 */ /* 0x000fe400078ec0ff */
[----:B------:R-:W-:-:S03]  /*0200*/  LOP3.LUT R9, R4, 0xfffc0, RZ, 0xc0, !PT ;  /* 0x000fffc004097812 */ /* 0x000fc600078ec0ff */
[----:B------:R-:W-:Y:S02]  /*0210*/  IMAD.IADD R6, R6, 0x1, R11 ;  /* 0x0000000106067824 */ /* 0x000fe400078e020b */
[----:B------:R-:W-:Y:S02]  /*0220*/  IMAD.IADD R9, R2, 0x1, -R9 ;  /* 0x0000000102097824 */ /* 0x000fe400078e0a09 */
[----:B------:R-:W-:Y:S02]  /*0230*/  IMAD R6, R13, 0x40, R6 ;  /* 0x000000400d067824 */ /* 0x000fe400078e0206 */
[----:B--2---:R-:W-:-:S04]  /*0240*/  IMAD.WIDE R10, R11, 0x4, R16 ;  /* 0x000000040b0a7825 */ /* 0x004fc800078e0210 */
[----:B------:R-:W-:Y:S01]  /*0250*/  IMAD R9, R9, 0x1000, R6 ;  /* 0x0000100009097824 */ /* 0x000fe200078e0206 */
[----:B------:R1:W2:Y:S03]  /*0260*/  LDG.E.EL R12, desc[UR6][R10.64] ;  /* 0x000000060a0c7981 */ /* 0x0002a6000c2e1900 */
[C---:B------:R-:W-:Y:S02]  /*0270*/  VIADD R23, R9.reuse, 0x80000 ;  /* 0x0008000009177836 */ /* 0x040fe40000000000 */
[----:B----4-:R-:W-:-:S04]  /*0280*/  IMAD.WIDE R8, R9, 0x4, R14 ;  /* 0x0000000409087825 */ /* 0x010fc800078e020e */
[----:B------:R-:W-:Y:S01]  /*0290*/  IMAD.WIDE R22, R23, 0x4, R14 ;  /* 0x0000000417167825 */ /* 0x000fe200078e020e */
[----:B------:R3:W2:Y:S04]  /*02a0*/  LDG.E.EL R21, desc[UR6][R8.64] ;  /* 0x0000000608157981 */ /* 0x0006a8000c2e1900 */
[----:B------:R4:W5:Y:S01]  /*02b0*/  LDG.E.EL R13, desc[UR6][R22.64] ;  /* 0x00000006160d7981 */ /* 0x000962000c2e1900 */
[----:B------:R-:W4:Y:S01]  /*02c0*/  S2R R24, SR_TID.X ;  /* 0x0000000000187919 */ /* 0x000f220000002100 */
[----:B------:R-:W-:-:S05]  /*02d0*/  LOP3.LUT R2, R19, R18, RZ, 0xfc, !PT ;  /* 0x0000001213027212 */ /* 0x000fca00078efcff */
[----:B------:R-:W-:-:S05]  /*02e0*/  IMAD R4, R7, 0x2000, R2 ;  /* 0x0000200007047824 */ /* 0x000fca00078e0202 */
[----:B------:R-:W-:-:S04]  /*02f0*/  SHF.R.S32.HI R25, RZ, 0x1f, R4 ;  /* 0x0000001fff197819 */ /* 0x000fc80000011404 */
[----:B------:R-:W-:-:S04]  /*0300*/  LEA.HI R6, R25, R4, RZ, 0xc ;  /* 0x0000000419067211 */ /* 0x000fc800078f60ff */
[----:B------:R-:W-:Y:S02]  /*0310*/  SHF.R.S32.HI R6, RZ, 0xc, R6 ;  /* 0x0000000cff067819 */ /* 0x000fe40000011406 */
[----:B------:R-:W-:Y:S02]  /*0320*/  LEA.HI R2, R3, R2, RZ, 0x6 ;  /* 0x0000000203027211 */ /* 0x000fe400078f30ff */
[----:B------:R-:W-:Y:S02]  /*0330*/  LEA.HI R20, R6, R6, RZ, 0x6 ;  /* 0x0000000606147211 */ /* 0x000fe400078f30ff */
[----:B------:R-:W-:Y:S02]  /*0340*/  LEA.HI R4, R25, R4, RZ, 0x12 ;  /* 0x0000000419047211 */ /* 0x000fe400078f90ff */
[----:B-1----:R-:W-:Y:S02]  /*0350*/  LOP3.LUT R11, R20, 0xffffffc0, RZ, 0xc0, !PT ;  /* 0xffffffc0140b7812 */ /* 0x002fe400078ec0ff */
[----:B---3--:R-:W-:-:S02]  /*0360*/  SHF.R.S32.HI R8, RZ, 0x6, R2 ;  /* 0x00000006ff087819 */ /* 0x008fc40000011402 */
[----:B0---4-:R-:W-:Y:S01]  /*0370*/  SHF.R.U32.HI R24, RZ, 0x5, R24 ;  /* 0x00000005ff187819 */ /* 0x011fe20000011618 */
[----:B------:R-:W-:Y:S01]  /*0380*/  IMAD.IADD R9, R6, 0x1, -R11 ;  /* 0x0000000106097824 */ /* 0x000fe200078e0a0b */
[----:B------:R-:W-:Y:S02]  /*0390*/  LOP3.LUT R10, R4, 0xfffc0000, RZ, 0xc0, !PT ;  /* 0xfffc0000040a7812 */ /* 0x000fe400078ec0ff */
[----:B------:R-:W-:Y:S02]  /*03a0*/  LEA.HI R6, R8, R8, RZ, 0x6 ;  /* 0x0000000808067211 */ /* 0x000fe400078f30ff */
[----:B------:R-:W-:Y:S02]  /*03b0*/  SGXT.U32 R4, R24, 0x3 ;  /* 0x000000031804781a */ /* 0x000fe40000000000 */
[----:B------:R-:W-:-:S03]  /*03c0*/  LOP3.LUT R11, R6, 0xfffc0, RZ, 0xc0, !PT ;  /* 0x000fffc0060b7812 */ /* 0x000fc600078ec0ff */
[----:B------:R-:W-:Y:S01]  /*03d0*/  IMAD.SHL.U32 R6, R4, 0x40, RZ ;  /* 0x0000004004067824 */ /* 0x000fe200078e00ff */
[----:B------:R-:W-:Y:S01]  /*03e0*/  LOP3.LUT R20, R19, 0x10, R18, 0xfe, !PT ;  /* 0x0000001013147812 */ /* 0x000fe200078efe12 */
[----:B------:R-:W-:Y:S02]  /*03f0*/  IMAD.SHL.U32 R2, R18, 0x40, RZ ;  /* 0x0000004012027824 */ /* 0x000fe400078e00ff */
[----:B------:R-:W-:Y:S01]  /*0400*/  IMAD.IADD R10, R10, 0x1, R9 ;  /* 0x000000010a0a7824 */ /* 0x000fe200078e0209 */
[----:B------:R-:W-:Y:S01]  /*0410*/  LOP3.LUT R23, R6, 0x80000, RZ, 0xfc, !PT ;  /* 0x0008000006177812 */ /* 0x000fe200078efcff */
[----:B------:R-:W-:Y:S02]  /*0420*/  IMAD.IADD R11, R8, 0x1, -R11 ;  /* 0x00000001080b7824 */ /* 0x000fe400078e0a0b */
[----:B------:R-:W-:Y:S02]  /*0430*/  IMAD.IADD R8, R2, 0x1, R10 ;  /* 0x0000000102087824 */ /* 0x000fe400078e020a */
[----:B------:R-:W-:-:S02]  /*0440*/  IMAD R22, R7, 0x2000, R20 ;  /* 0x0000200007167824 */ /* 0x000fc400078e0214 */
[----:B------:R-:W-:Y:S02]  /*0450*/  IMAD.IADD R10, R10, 0x1, R23 ;  /* 0x000000010a0a7824 */ /* 0x000fe400078e0217 */
[C---:B------:R-:W-:Y:S01]  /*0460*/  IMAD R27, R11.reuse, 0x1000, R8 ;  /* 0x000010000b1b7824 */ /* 0x040fe200078e0208 */
[----:B------:R-:W-:Y:S01]  /*0470*/  SHF.R.S32.HI R29, RZ, 0x1f, R22 ;  /* 0x0000001fff1d7819 */ /* 0x000fe20000011416 */
[----:B------:R-:W-:Y:S02]  /*0480*/  IMAD R11, R11, 0x1000, R10 ;  /* 0x000010000b0b7824 */ /* 0x000fe400078e020a */
[----:B------:R-:W-:Y:S01]  /*0490*/  IMAD.WIDE R26, R27, 0x4, R14 ;  /* 0x000000041b1a7825 */ /* 0x000fe200078e020e */
[----:B------:R-:W-:-:S03]  /*04a0*/  LEA.HI R28, R29, R22, RZ, 0xc ;  /* 0x000000161d1c7211 */ /* 0x000fc600078f60ff */
[----:B------:R-:W-:Y:S01]  /*04b0*/  IMAD.WIDE R8, R9, 0x4, R16 ;  /* 0x0000000409087825 */ /* 0x000fe200078e0210 */
[----:B------:R-:W-:Y:S01]  /*04c0*/  LEA.HI R20, R3, R20, RZ, 0x6 ;  /* 0x0000001403147211 */ /* 0x000fe200078f30ff */
[----:B------:R0:W3:Y:S02]  /*04d0*/  LDG.E.EL R26, desc[UR6][R26.64] ;  /* 0x000000061a1a7981 */ /* 0x0000e4000c2e1900 */
[----:B------:R-:W-:Y:S01]  /*04e0*/  IMAD.WIDE R10, R11, 0x4, R14 ;  /* 0x000000040b0a7825 */ /* 0x000fe200078e020e */
[----:B------:R-:W-:Y:S01]  /*04f0*/  SHF.R.S32.HI R28, RZ, 0xc, R28 ;  /* 0x0000000cff1c7819 */ /* 0x000fe2000001141c */
[----:B------:R-:W3:Y:S01]  /*0500*/  LDG.E.EL R25, desc[UR6][R8.64] ;  /* 0x0000000608197981 */ /* 0x000ee2000c2e1900 */
[----:B------:R-:W-:-:S03]  /*0510*/  SHF.R.S32.HI R20, RZ, 0x6, R20 ;  /* 0x00000006ff147819 */ /* 0x000fc60000011414 */
[----:B------:R1:W4:Y:S01]  /*0520*/  LDG.E.EL R24, desc[UR6][R10.64] ;  /* 0x000000060a187981 */ /* 0x000322000c2e1900 */
[----:B0-----:R-:W-:Y:S02]  /*0530*/  LEA.HI R27, R28, R28, RZ, 0x6 ;  /* 0x0000001c1c1b7211 */ /* 0x001fe400078f30ff */
[----:B------:R-:W-:Y:S02]  /*0540*/  LEA.HI R29, R29, R22, RZ, 0x12 ;  /* 0x000000161d1d7211 */ /* 0x000fe400078f90ff */
[----:B------:R-:W-:Y:S02]  /*0550*/  LEA.HI R22, R20, R20, RZ, 0x6 ;  /* 0x0000001414167211 */ /* 0x000fe400078f30ff */
[----:B-1----:R-:W-:Y:S02]  /*0560*/  LOP3.LUT R11, R27, 0xffffffc0, RZ, 0xc0, !PT ;  /* 0xffffffc01b0b7812 */ /* 0x002fe400078ec0ff */
[----:B------:R-:W-:Y:S02]  /*0570*/  LOP3.LUT R27, R22, 0xfffc0, RZ, 0xc0, !PT ;  /* 0x000fffc0161b7812 */ /* 0x000fe400078ec0ff */
[----:B------:R-:W-:Y:S01]  /*0580*/  LOP3.LUT R22, R29, 0xfffc0000, RZ, 0xc0, !PT ;  /* 0xfffc00001d167812 */ /* 0x000fe200078ec0ff */
[----:B------:R-:W-:Y:S01]  /*0590*/  IMAD.IADD R11, R28, 0x1, -R11 ;  /* 0x000000011c0b7824 */ /* 0x000fe200078e0a0b */
[----:B------:R-:W-:-:S02]  /*05a0*/  LOP3.LUT R10, R19, 0x18, R18, 0xfe, !PT ;  /* 0x00000018130a7812 */ /* 0x000fc400078efe12 */
[----:B------:R-:W-:Y:S01]  /*05b0*/  LOP3.LUT R9, R18, 0x10, RZ, 0xfc, !PT ;  /* 0x0000001012097812 */ /* 0x000fe200078efcff */
[----:B------:R-:W-:Y:S01]  /*05c0*/  IMAD.IADD R22, R22, 0x1, R11 ;  /* 0x0000000116167824 */ /* 0x000fe200078e020b */
[----:B------:R-:W-:Y:S01]  /*05d0*/  LEA.HI R29, R3, R10, RZ, 0x6 ;  /* 0x0000000a031d7211 */ /* 0x000fe200078f30ff */
[----:B------:R-:W-:Y:S02]  /*05e0*/  IMAD.IADD R27, R20, 0x1, -R27 ;  /* 0x00000001141b7824 */ /* 0x000fe400078e0a1b */
[----:B------:R-:W-:Y:S01]  /*05f0*/  IMAD R22, R9, 0x40, R22 ;  /* 0x0000004009167824 */ /* 0x000fe200078e0216 */
[----:B------:R-:W-:-:S03]  /*0600*/  SHF.R.S32.HI R29, RZ, 0x6, R29 ;  /* 0x00000006ff1d7819 */ /* 0x000fc6000001141d */
[----:B------:R-:W-:Y:S01]  /*0610*/  IMAD R9, R27, 0x1000, R22 ;  /* 0x000010001b097824 */ /* 0x000fe200078e0216 */
[----:B------:R-:W-:-:S04]  /*0620*/  LEA.HI R8, R29, R29, RZ, 0x6 ;  /* 0x0000001d1d087211 */ /* 0x000fc800078f30ff */
[----:B------:R-:W-:-:S05]  /*0630*/  LOP3.LUT R8, R8, 0xfffc0, RZ, 0xc0, !PT ;  /* 0x000fffc008087812 */ /* 0x000fca00078ec0ff */
[----:B------:R-:W-:Y:S02]  /*0640*/  IMAD.IADD R29, R29, 0x1, -R8 ;  /* 0x000000011d1d7824 */ /* 0x000fe400078e0a08 */
[----:B--2---:R-:W-:Y:S01]  /*0650*/  FADD R22, R21, R12 ;  /* 0x0000000c15167221 */ /* 0x004fe20000000000 */
[----:B------:R-:W-:-:S04]  /*0660*/  IMAD.WIDE R20, R9, 0x4, R14 ;  /* 0x0000000409147825 */ /* 0x000fc800078e020e */
[----:B-----5:R-:W-:Y:S01]  /*0670*/  FADD R27, R12, R13 ;  /* 0x0000000d0c1b7221 */ /* 0x020fe20000000000 */
[----:B------:R-:W-:Y:S01]  /*0680*/  VIADD R13, R9, 0x80000 ;  /* 0x00080000090d7836 */ /* 0x000fe20000000000 */
[----:B------:R0:W2:Y:S03]  /*0690*/  LDG.E.EL R8, desc[UR6][R20.64] ;  /* 0x0000000614087981 */ /* 0x0000a6000c2e1900 */
[----:B------:R-:W-:-:S05]  /*06a0*/  IMAD.WIDE R12, R13, 0x4, R14 ;  /* 0x000000040d0c7825 */ /* 0x000fca00078e020e */
[----:B------:R1:W5:Y:S01]  /*06b0*/  LDG.E.EL R9, desc[UR6][R12.64] ;  /* 0x000000060c097981 */ /* 0x000362000c2e1900 */
[----:B0-----:R-:W-:Y:S02]  /*06c0*/  IMAD R20, R7, 0x2000, R10 ;  /* 0x0000200007147824 */ /* 0x001fe400078e020a */
[----:B------:R-:W-:-:S05]  /*06d0*/  IMAD.WIDE R10, R11, 0x4, R16 ;  /* 0x000000040b0a7825 */ /* 0x000fca00078e0210 */
[----:B------:R0:W2:Y:S01]  /*06e0*/  LDG.E.EL R28, desc[UR6][R10.64] ;  /* 0x000000060a1c7981 */ /* 0x0000a2000c2e1900 */
[----:B-1----:R-:W-:-:S04]  /*06f0*/  SHF.R.S32.HI R13, RZ, 0x1f, R20 ;  /* 0x0000001fff0d7819 */ /* 0x002fc80000011414 */
[----:B0-----:R-:W-:-:S04]  /*0700*/  LEA.HI R10, R13, R20, RZ, 0xc ;  /* 0x000000140d0a7211 */ /* 0x001fc800078f60ff */
[----:B------:R-:W-:-:S04]  /*0710*/  SHF.R.S32.HI R10, RZ, 0xc, R10 ;  /* 0x0000000cff0a7819 */ /* 0x000fc8000001140a */
[----:B------:R-:W-:Y:S02]  /*0720*/  LEA.HI R11, R10, R10, RZ, 0x6 ;  /* 0x0000000a0a0b7211 */ /* 0x000fe400078f30ff */
[----:B------:R-:W-:Y:S02]  /*0730*/  LEA.HI R13, R13, R20, RZ, 0x12 ;  /* 0x000000140d0d7211 */ /* 0x000fe400078f90ff */
[----:B------:R-:W-:Y:S02]  /*0740*/  LOP3.LUT R21, R11, 0xffffffc0, RZ, 0xc0, !PT ;  /* 0xffffffc00b157812 */ /* 0x000fe400078ec0ff */
[----:B------:R-:W-:-:S03]  /*0750*/  LOP3.LUT R20, R13, 0xfffc0000, RZ, 0xc0, !PT ;  /* 0xfffc00000d147812 */ /* 0x000fc600078ec0ff */
[----:B------:R-:W-:Y:S01]  /*0760*/  IMAD.IADD R21, R10, 0x1, -R21 ;  /* 0x000000010a157824 */ /* 0x000fe200078e0a15 */
[----:B------:R-:W-:-:S03]  /*0770*/  LOP3.LUT R13, R18, 0x18, RZ, 0xfc, !PT ;  /* 0x00000018120d7812 */ /* 0x000fc600078efcff */
[----:B------:R-:W-:-:S04]  /*0780*/  IMAD.IADD R20, R20, 0x1, R21 ;  /* 0x0000000114147824 */ /* 0x000fc800078e0215 */
[----:B------:R-:W-:-:S04]  /*0790*/  IMAD R20, R13, 0x40, R20 ;  /* 0x000000400d147824 */ /* 0x000fc800078e0214 */
[----:B------:R-:W-:-:S04]  /*07a0*/  IMAD R29, R29, 0x1000, R20 ;  /* 0x000010001d1d7824 */ /* 0x000fc800078e0214 */
[C---:B------:R-:W-:Y:S02]  /*07b0*/  VIADD R20, R29.reuse, 0x80000 ;  /* 0x000800001d147836 */ /* 0x040fe40000000000 */
[----:B------:R-:W-:-:S04]  /*07c0*/  IMAD.WIDE R10, R29, 0x4, R14 ;  /* 0x000000041d0a7825 */ /* 0x000fc800078e020e */
[----:B------:R-:W-:Y:S02]  /*07d0*/  IMAD.WIDE R12, R21, 0x4, R16 ;  /* 0x00000004150c7825 */ /* 0x000fe400078e0210 */
[----:B------:R-:W5:Y:S02]  /*07e0*/  LDG.E.EL R10, desc[UR6][R10.64] ;  /* 0x000000060a0a7981 */ /* 0x000f64000c2e1900 */
[----:B------:R-:W-:Y:S02]  /*07f0*/  IMAD.WIDE R20, R20, 0x4, R14 ;  /* 0x0000000414147825 */ /* 0x000fe400078e020e */
[----:B------:R0:W5:Y:S04]  /*0800*/  LDG.E.EL R29, desc[UR6][R12.64] ;  /* 0x000000060c1d7981 */ /* 0x000168000c2e1900 */
[----:B------:R1:W5:Y:S01]  /*0810*/  LDG.E.EL R20, desc[UR6][R20.64] ;  /* 0x0000000614147981 */ /* 0x000362000c2e1900 */
[----:B------:R-:W-:Y:S01]  /*0820*/  FADD R22, R22, -R27 ;  /* 0x8000001b16167221 */ /* 0x000fe20000000000 */
[----:B------:R-:W-:-:S04]  /*0830*/  LOP3.LUT R27, R19, 0x20, R18, 0xfe, !PT ;  /* 0x00000020131b7812 */ /* 0x000fc800078efe12 */
[----:B0-----:R-:W-:-:S04]  /*0840*/  LEA.HI R12, R3, R27, RZ, 0x6 ;  /* 0x0000001b030c7211 */ /* 0x001fc800078f30ff */
[----:B------:R-:W-:Y:S01]  /*0850*/  SHF.R.S32.HI R12, RZ, 0x6, R12 ;  /* 0x00000006ff0c7819 */ /* 0x000fe2000001140c */
[----:B------:R-:W-:-:S03]  /*0860*/  IMAD R27, R7, 0x2000, R27 ;  /* 0x00002000071b7824 */ /* 0x000fc600078e021b */
[----:B------:R-:W-:Y:S01]  /*0870*/  LEA.HI R11, R12, R12, RZ, 0x6 ;  /* 0x0000000c0c0b7211 */ /* 0x000fe200078f30ff */
[----:B---3--:R-:W-:Y:S01]  /*0880*/  FADD R26, R26, R25 ;  /* 0x000000191a1a7221 */ /* 0x008fe20000000000 */
[----:B----4-:R-:W-:Y:S02]  /*0890*/  FADD R25, R25, R24 ;  /* 0x0000001819197221 */ /* 0x010fe40000000000 */
[----:B------:R-:W-:Y:S02]  /*08a0*/  LOP3.LUT R11, R11, 0xfffc0, RZ, 0xc0, !PT ;  /* 0x000fffc00b0b7812 */ /* 0x000fe400078ec0ff */
[----:B------:R-:W-:-:S03]  /*08b0*/  SHF.R.S32.HI R24, RZ, 0x1f, R27 ;  /* 0x0000001fff187819 */ /* 0x000fc6000001141b */
[----:B------:R-:W-:Y:S01]  /*08c0*/  IMAD.IADD R12, R12, 0x1, -R11 ;  /* 0x000000010c0c7824 */ /* 0x000fe200078e0a0b */
[----:B------:R-:W-:-:S04]  /*08d0*/  LEA.HI R11, R24, R27, RZ, 0xc ;  /* 0x0000001b180b7211 */ /* 0x000fc800078f60ff */
[----:B------:R-:W-:-:S04]  /*08e0*/  SHF.R.S32.HI R11, RZ, 0xc, R11 ;  /* 0x0000000cff0b7819 */ /* 0x000fc8000001140b */
[----:B------:R-:W-:Y:S02]  /*08f0*/  LEA.HI R13, R11, R11, RZ, 0x6 ;  /* 0x0000000b0b0d7211 */ /* 0x000fe400078f30ff */
[----:B------:R-:W-:Y:S02]  /*0900*/  LEA.HI R24, R24, R27, RZ, 0x12 ;  /* 0x0000001b18187211 */ /* 0x000fe400078f90ff */
[----:B------:R-:W-:Y:S02]  /*0910*/  LOP3.LUT R13, R13, 0xffffffc0, RZ, 0xc0, !PT ;  /* 0xffffffc00d0d7812 */ /* 0x000fe400078ec0ff */
[----:B------:R-:W-:-:S03]  /*0920*/  LOP3.LUT R24, R24, 0xfffc0000, RZ, 0xc0, !PT ;  /* 0xfffc000018187812 */ /* 0x000fc600078ec0ff */
[----:B------:R-:W-:Y:S01]  /*0930*/  IMAD.IADD R11, R11, 0x1, -R13 ;  /* 0x000000010b0b7824 */ /* 0x000fe200078e0a0d */
[----:B-1----:R-:W-:-:S03]  /*0940*/  LOP3.LUT R21, R18, 0x20, RZ, 0xfc, !PT ;  /* 0x0000002012157812 */ /* 0x002fc600078efcff */
[----:B------:R-:W-:-:S04]  /*0950*/  IMAD.IADD R24, R24, 0x1, R11 ;  /* 0x0000000118187824 */ /* 0x000fc800078e020b */
[----:B------:R-:W-:-:S04]  /*0960*/  IMAD R21, R21, 0x40, R24 ;  /* 0x0000004015157824 */ /* 0x000fc800078e0218 */
[----:B------:R-:W-:Y:S01]  /*0970*/  IMAD R21, R12, 0x1000, R21 ;  /* 0x000010000c157824 */ /* 0x000fe200078e0215 */
[----:B------:R-:W-:-:S04]  /*0980*/  LOP3.LUT R12, R19, 0x28, R18, 0xfe, !PT ;  /* 0x00000028130c7812 */ /* 0x000fc800078efe12 */
[----:B------:R-:W-:-:S04]  /*0990*/  LEA.HI R13, R3, R12, RZ, 0x6 ;  /* 0x0000000c030d7211 */ /* 0x000fc800078f30ff */
[----:B------:R-:W-:Y:S01]  /*09a0*/  SHF.R.S32.HI R13, RZ, 0x6, R13 ;  /* 0x00000006ff0d7819 */ /* 0x000fe2000001140d */
[----:B------:R-:W-:-:S03]  /*09b0*/  FADD R26, R26, -R25 ;  /* 0x800000191a1a7221 */ /* 0x000fc60000000000 */
[----:B------:R-:W-:Y:S01]  /*09c0*/  LEA.HI R24, R13, R13, RZ, 0x6 ;  /* 0x0000000d0d187211 */ /* 0x000fe200078f30ff */
[----:B------:R-:W-:Y:S01]  /*09d0*/  FMUL R25, R22, R22 ;  /* 0x0000001616197220 */ /* 0x000fe20000400000 */
[----:B------:R-:W-:Y:S02]  /*09e0*/  IMAD R12, R7, 0x2000, R12 ;  /* 0x00002000070c7824 */ /* 0x000fe400078e020c */
[----:B------:R-:W-:Y:S01]  /*09f0*/  LOP3.LUT R24, R24, 0xfffc0, RZ, 0xc0, !PT ;  /* 0x000fffc018187812 */ /* 0x000fe200078ec0ff */
[----:B------:R-:W-:-:S04]  /*0a00*/  FFMA R22, R26, R26, R25 ;  /* 0x0000001a1a167223 */ /* 0x000fc80000000019 */
[----:B------:R-:W-:Y:S01]  /*0a10*/  IMAD.IADD R25, R13, 0x1, -R24 ;  /* 0x000000010d197824 */ /* 0x000fe200078e0a18 */
[----:B------:R-:W-:-:S04]  /*0a20*/  SHF.R.S32.HI R13, RZ, 0x1f, R12 ;  /* 0x0000001fff0d7819 */ /* 0x000fc8000001140c */
[----:B------:R-:W-:-:S04]  /*0a30*/  LEA.HI R24, R13, R12, RZ, 0xc ;  /* 0x0000000c0d187211 */ /* 0x000fc800078f60ff */
[----:B------:R-:W-:Y:S02]  /*0a40*/  SHF.R.S32.HI R24, RZ, 0xc, R24 ;  /* 0x0000000cff187819 */ /* 0x000fe40000011418 */
[----:B------:R-:W-:Y:S02]  /*0a50*/  LEA.HI R12, R13, R12, RZ, 0x12 ;  /* 0x0000000c0d0c7211 */ /* 0x000fe400078f90ff */
[----:B------:R-:W-:-:S04]  /*0a60*/  LEA.HI R13, R24, R24, RZ, 0x6 ;  /* 0x00000018180d7211 */ /* 0x000fc800078f30ff */
[----:B------:R-:W-:Y:S02]  /*0a70*/  LOP3.LUT R13, R13, 0xffffffc0, RZ, 0xc0, !PT ;  /* 0xffffffc00d0d7812 */ /* 0x000fe400078ec0ff */
[----:B------:R-:W-:-:S03]  /*0a80*/  LOP3.LUT R12, R12, 0xfffc0000, RZ, 0xc0, !PT ;  /* 0xfffc00000c0c7812 */ /* 0x000fc600078ec0ff */
[----:B------:R-:W-:Y:S01]  /*0a90*/  IMAD.IADD R13, R24, 0x1, -R13 ;  /* 0x00000001180d7824 */ /* 0x000fe200078e0a0d */
[----:B------:R-:W-:-:S03]  /*0aa0*/  LOP3.LUT R27, R18, 0x28, RZ, 0xfc, !PT ;  /* 0x00000028121b7812 */ /* 0x000fc600078efcff */
[----:B------:R-:W-:Y:S02]  /*0ab0*/  IMAD.IADD R12, R12, 0x1, R13 ;  /* 0x000000010c0c7824 */ /* 0x000fe400078e020d */
[----:B--2---:R-:W-:Y:S01]  /*0ac0*/  FADD R8, R8, R28 ;  /* 0x0000001c08087221 */ /* 0x004fe20000000000 */
[----:B-----5:R-:W-:-:S04]  /*0ad0*/  FADD R9, R28, R9 ;  /* 0x000000091c097221 */ /* 0x020fc80000000000 */
[----:B------:R-:W-:Y:S01]  /*0ae0*/  FADD R9, R8, -R9 ;  /* 0x8000000908097221 */ /* 0x000fe20000000000 */
[----:B------:R-:W-:Y:S01]  /*0af0*/  IMAD R8, R27, 0x40, R12 ;  /* 0x000000401b087824 */ /* 0x000fe200078e020c */
[----:B------:R-:W-:Y:S01]  /*0b00*/  LOP3.LUT R12, R19, 0x30, R18, 0xfe, !PT ;  /* 0x00000030130c7812 */ /* 0x000fe200078efe12 */
[----:B------:R-:W-:-:S04]  /*0b10*/  IMAD.WIDE R26, R21, 0x4, R14 ;  /* 0x00000004151a7825 */ /* 0x000fc800078e020e */
[----:B------:R-:W-:Y:S01]  /*0b20*/  FFMA R9, R9, R9, R22 ;  /* 0x0000000909097223 */ /* 0x000fe20000000016 */
[----:B------:R-:W-:Y:S01]  /*0b30*/  IMAD R25, R25, 0x1000, R8 ;  /* 0x0000100019197824 */ /* 0x000fe200078e0208 */
[----:B------:R0:W2:Y:S03]  /*0b40*/  LDG.E.EL R22, desc[UR6][R26.64] ;  /* 0x000000061a167981 */ /* 0x0000a6000c2e1900 */
[----:B0-----:R-:W-:-:S04]  /*0b50*/  VIADD R27, R25, 0x80000 ;  /* 0x00080000191b7836 */ /* 0x001fc80000000000 */
[----:B------:R-:W-:-:S04]  /*0b60*/  IMAD.WIDE R26, R27, 0x4, R14 ;  /* 0x000000041b1a7825 */ /* 0x000fc800078e020e */
[----:B------:R-:W-:Y:S01]  /*0b70*/  FADD R10, R10, R29 ;  /* 0x0000001d0a0a7221 */ /* 0x000fe20000000000 */
[----:B------:R-:W-:-:S04]  /*0b80*/  FADD R29, R29, R20 ;  /* 0x000000141d1d7221 */ /* 0x000fc80000000000 */
[----:B------:R-:W-:Y:S01]  /*0b90*/  FADD R24, R10, -R29 ;  /* 0x8000001d0a187221 */ /* 0x000fe20000000000 */
[----:B------:R-:W-:Y:S01]  /*0ba0*/  LEA.HI R10, R3, R12, RZ, 0x6 ;  /* 0x0000000c030a7211 */ /* 0x000fe200078f30ff */
[----:B------:R-:W-:-:S03]  /*0bb0*/  VIADD R29, R21, 0x80000 ;  /* 0x00080000151d7836 */ /* 0x000fc60000000000 */
[----:B------:R-:W-:Y:S01]  /*0bc0*/  SHF.R.S32.HI R10, RZ, 0x6, R10 ;  /* 0x00000006ff0a7819 */ /* 0x000fe2000001140a */
[----:B------:R-:W-:-:S03]  /*0bd0*/  IMAD.WIDE R20, R25, 0x4, R14 ;  /* 0x0000000419147825 */ /* 0x000fc600078e020e */
[----:B------:R-:W-:Y:S01]  /*0be0*/  LEA.HI R25, R10, R10, RZ, 0x6 ;  /* 0x0000000a0a197211 */ /* 0x000fe200078f30ff */
[----:B------:R-:W-:Y:S02]  /*0bf0*/  IMAD.WIDE R28, R29, 0x4, R14 ;  /* 0x000000041d1c7825 */ /* 0x000fe400078e020e */
[----:B------:R-:W3:Y:S01]  /*0c00*/  LDG.E.EL R21, desc[UR6][R20.64] ;  /* 0x0000000614157981 */ /* 0x000ee2000c2e1900 */
[----:B------:R-:W-:-:S03]  /*0c10*/  LOP3.LUT R25, R25, 0xfffc0, RZ, 0xc0, !PT ;  /* 0x000fffc019197812 */ /* 0x000fc600078ec0ff */
[----:B------:R0:W4:Y:S04]  /*0c20*/  LDG.E.EL R8, desc[UR6][R28.64] ;  /* 0x000000061c087981 */ /* 0x000128000c2e1900 */
[----:B------:R1:W5:Y:S01]  /*0c30*/  LDG.E.EL R20, desc[UR6][R26.64] ;  /* 0x000000061a147981 */ /* 0x000362000c2e1900 */
[----:B0-----:R-:W-:Y:S02]  /*0c40*/  IMAD.IADD R28, R10, 0x1, -R25 ;  /* 0x000000010a1c7824 */ /* 0x001fe400078e0a19 */
[----:B------:R-:W-:-:S04]  /*0c50*/  IMAD.WIDE R10, R11, 0x4, R16 ;  /* 0x000000040b0a7825 */ /* 0x000fc800078e0210 */
[----:B-1----:R-:W-:Y:S01]  /*0c60*/  IMAD R26, R7, 0x2000, R12 ;  /* 0x00002000071a7824 */ /* 0x002fe200078e020c */
[----:B------:R0:W2:Y:S04]  /*0c70*/  LDG.E.EL R25, desc[UR6][R10.64] ;  /* 0x000000060a197981 */ /* 0x0000a8000c2e1900 */
[----:B0-----:R-:W-:-:S04]  /*0c80*/  SHF.R.S32.HI R11, RZ, 0x1f, R26 ;  /* 0x0000001fff0b7819 */ /* 0x001fc8000001141a */
[----:B------:R-:W-:-:S04]  /*0c90*/  LEA.HI R10, R11, R26, RZ, 0xc ;  /* 0x0000001a0b0a7211 */ /* 0x000fc800078f60ff */
[----:B------:R-:W-:Y:S02]  /*0ca0*/  SHF.R.S32.HI R10, RZ, 0xc, R10 ;  /* 0x0000000cff0a7819 */ /* 0x000fe4000001140a */
[----:B------:R-:W-:Y:S02]  /*0cb0*/  LEA.HI R26, R11, R26, RZ, 0x12 ;  /* 0x0000001a0b1a7211 */ /* 0x000fe400078f90ff */
[----:B------:R-:W-:-:S04]  /*0cc0*/  LEA.HI R11, R10, R10, RZ, 0x6 ;  /* 0x0000000a0a0b7211 */ /* 0x000fc800078f30ff */
[----:B------:R-:W-:Y:S02]  /*0cd0*/  LOP3.LUT R27, R11, 0xffffffc0, RZ, 0xc0, !PT ;  /* 0xffffffc00b1b7812 */ /* 0x000fe400078ec0ff */
[----:B------:R-:W-:-:S03]  /*0ce0*/  LOP3.LUT R26, R26, 0xfffc0000, RZ, 0xc0, !PT ;  /* 0xfffc00001a1a7812 */ /* 0x000fc600078ec0ff */
[----:B------:R-:W-:Y:S01]  /*0cf0*/  IMAD.IADD R11, R10, 0x1, -R27 ;  /* 0x000000010a0b7824 */ /* 0x000fe200078e0a1b */
[----:B------:R-:W-:Y:S01]  /*0d00*/  LOP3.LUT R27, R18, 0x30, RZ, 0xfc, !PT ;  /* 0x00000030121b7812 */ /* 0x000fe200078efcff */
[----:B------:R-:W-:-:S04]  /*0d10*/  IMAD.WIDE R12, R13, 0x4, R16 ;  /* 0x000000040d0c7825 */ /* 0x000fc800078e0210 */
[----:B------:R-:W-:Y:S01]  /*0d20*/  IMAD.IADD R26, R26, 0x1, R11 ;  /* 0x000000011a1a7824 */ /* 0x000fe200078e020b */
[----:B------:R0:W3:Y:S03]  /*0d30*/  LDG.E.EL R29, desc[UR6][R12.64] ;  /* 0x000000060c1d7981 */ /* 0x0000e6000c2e1900 */
[----:B------:R-:W-:-:S04]  /*0d40*/  IMAD R27, R27, 0x40, R26 ;  /* 0x000000401b1b7824 */ /* 0x000fc800078e021a */
[----:B0-----:R-:W-:-:S04]  /*0d50*/  IMAD R13, R28, 0x1000, R27 ;  /* 0x000010001c0d7824 */ /* 0x001fc800078e021b */
[----:B------:R-:W-:-:S04]  /*0d60*/  IMAD.WIDE R26, R13, 0x4, R14 ;  /* 0x000000040d1a7825 */ /* 0x000fc800078e020e */
[----:B------:R-:W-:Y:S02]  /*0d70*/  VIADD R13, R13, 0x80000 ;  /* 0x000800000d0d7836 */ /* 0x000fe40000000000 */
[----:B------:R-:W-:Y:S01]  /*0d80*/  IMAD.WIDE R10, R11, 0x4, R16 ;  /* 0x000000040b0a7825 */ /* 0x000fe200078e0210 */
[----:B------:R-:W5:Y:S03]  /*0d90*/  LDG.E.EL R26, desc[UR6][R26.64] ;  /* 0x000000061a1a7981 */ /* 0x000f66000c2e1900 */
[----:B------:R-:W-:Y:S02]  /*0da0*/  IMAD.WIDE R12, R13, 0x4, R14 ;  /* 0x000000040d0c7825 */ /* 0x000fe400078e020e */
[----:B------:R0:W5:Y:S04]  /*0db0*/  LDG.E.EL R11, desc[UR6][R10.64] ;  /* 0x000000060a0b7981 */ /* 0x000168000c2e1900 */
[----:B------:R1:W5:Y:S01]  /*0dc0*/  LDG.E.EL R12, desc[UR6][R12.64] ;  /* 0x000000060c0c7981 */ /* 0x000362000c2e1900 */
[----:B------:R-:W-:Y:S01]  /*0dd0*/  FFMA R9, R24, R24, R9 ;  /* 0x0000001818097223 */ /* 0x000fe20000000009 */
[----:B------:R-:W-:Y:S01]  /*0de0*/  LOP3.LUT R24, R19, 0x38, R18, 0xfe, !PT ;  /* 0x0000003813187812 */ /* 0x000fe200078efe12 */
[----:B--2---:R-:W-:Y:S01]  /*0df0*/  FADD R28, R22, R25 ;  /* 0x00000019161c7221 */ /* 0x004fe20000000000 */
[----:B----4-:R-:W-:-:S03]  /*0e00*/  FADD R25, R25, R8 ;  /* 0x0000000819197221 */ /* 0x010fc60000000000 */
[----:B------:R-:W-:Y:S02]  /*0e10*/  IMAD R22, R7, 0x2000, R24 ;  /* 0x0000200007167824 */ /* 0x000fe400078e0218 */
[----:B------:R-:W-:-:S03]  /*0e20*/  FADD R28, R28, -R25 ;  /* 0x800000191c1c7221 */ /* 0x000fc60000000000 */
[----:B------:R-:W-:Y:S02]  /*0e30*/  SHF.R.S32.HI R25, RZ, 0x1f, R22 ;  /* 0x0000001fff197819 */ /* 0x000fe40000011416 */
[----:B------:R-:W-:Y:S02]  /*0e40*/  LEA.HI R24, R3, R24, RZ, 0x6 ;  /* 0x0000001803187211 */ /* 0x000fe400078f30ff */
[CC--:B0-----:R-:W-:Y:S02]  /*0e50*/  LEA.HI R10, R25.reuse, R22.reuse, RZ, 0xc ;  /* 0x00000016190a7211 */ /* 0x0c1fe400078f60ff */
[----:B-1----:R-:W-:Y:S02]  /*0e60*/  SHF.R.S32.HI R13, RZ, 0x6, R24 ;  /* 0x00000006ff0d7819 */ /* 0x002fe40000011418 */
[----:B------:R-:W-:Y:S02]  /*0e70*/  SHF.R.S32.HI R10, RZ, 0xc, R10 ;  /* 0x0000000cff0a7819 */ /* 0x000fe4000001140a */
[----:B------:R-:W-:Y:S01]  /*0e80*/  LEA.HI R8, R25, R22, RZ, 0x12 ;  /* 0x0000001619087211 */ /* 0x000fe200078f90ff */
[----:B------:R-:W-:-:S03]  /*0e90*/  FFMA R9, R28, R28, R9 ;  /* 0x0000001c1c097223 */ /* 0x000fc60000000009 */
[----:B------:R-:W-:Y:S02]  /*0ea0*/  LOP3.LUT R24, R8, 0xfffc0000, RZ, 0xc0, !PT ;  /* 0xfffc000008187812 */ /* 0x000fe400078ec0ff */
[----:B------:R-:W-:Y:S02]  /*0eb0*/  LOP3.LUT R28, R19, 0x50, R18, 0xfe, !PT ;  /* 0x00000050131c7812 */ /* 0x000fe400078efe12 */
[----:B------:R-:W-:Y:S01]  /*0ec0*/  LOP3.LUT R8, R19, 0x68, R18, 0xfe, !PT ;  /* 0x0000006813087812 */ /* 0x000fe200078efe12 */
[----:B---3--:R-:W-:Y:S01]  /*0ed0*/  FADD R22, R21, R29 ;  /* 0x0000001d15167221 */ /* 0x008fe20000000000 */
[----:B-----5:R-:W-:Y:S01]  /*0ee0*/  FADD R29, R29, R20 ;  /* 0x000000141d1d7221 */ /* 0x020fe20000000000 */
[----:B------:R-:W-:Y:S02]  /*0ef0*/  LEA.HI R21, R10, R10, RZ, 0x6 ;  /* 0x0000000a0a157211 */ /* 0x000fe400078f30ff */
[----:B------:R-:W-:Y:S02]  /*0f00*/  LEA.HI R20, R13, R13, RZ, 0x6 ;  /* 0x0000000d0d147211 */ /* 0x000fe400078f30ff */
[----:B------:R-:W-:Y:S01]  /*0f10*/  LOP3.LUT R21, R21, 0xffffffc0, RZ, 0xc0, !PT ;  /* 0xffffffc015157812 */ /* 0x000fe200078ec0ff */
[----:B------:R-:W-:Y:S01]  /*0f20*/  FADD R22, R22, -R29 ;  /* 0x8000001d16167221 */ /* 0x000fe20000000000 */
[----:B------:R-:W-:-:S03]  /*0f30*/  LOP3.LUT R20, R20, 0xfffc0, RZ, 0xc0, !PT ;  /* 0x000fffc014147812 */ /* 0x000fc600078ec0ff */
[----:B------:R-:W-:Y:S01]  /*0f40*/  IMAD.IADD R21, R10, 0x1, -R21 ;  /* 0x000000010a157824 */ /* 0x000fe200078e0a15 */
[----:B------:R-:W-:Y:S01]  /*0f50*/  LOP3.LUT R10, R19, 0x70, R18, 0xfe, !PT ;  /* 0x00000070130a7812 */ /* 0x000fe200078efe12 */
[----:B------:R-:W-:Y:S01]  /*0f60*/  IMAD.IADD R20, R13, 0x1, -R20 ;  /* 0x000000010d147824 */ /* 0x000fe200078e0a14 */
[----:B------:R-:W-:Y:S01]  /*0f70*/  LOP3.LUT R13, R19, 0x48, R18, 0xfe, !PT ;  /* 0x00000048130d7812 */ /* 0x000fe200078efe12 */
[----:B------:R-:W-:Y:S02]  /*0f80*/  IMAD.IADD R24, R24, 0x1, R21 ;  /* 0x0000000118187824 */ /* 0x000fe400078e0215 */
[----:B------:R-:W-:Y:S01]  /*0f90*/  FADD R26, R26, R11 ;  /* 0x0000000b1a1a7221 */ /* 0x000fe20000000000 */
[----:B------:R-:W-:Y:S01]  /*0fa0*/  FADD R27, R11, R12 ;  /* 0x0000000c0b1b7221 */ /* 0x000fe20000000000 */
[----:B------:R-:W-:Y:S01]  /*0fb0*/  FFMA R11, R22, R22, R9 ;  /* 0x00000016160b7223 */ /* 0x000fe20000000009 */
[----:B------:R-:W-:Y:S02]  /*0fc0*/  LOP3.LUT R9, R19, 0x40, R18, 0xfe, !PT ;  /* 0x0000004013097812 */ /* 0x000fe400078efe12 */
[----:B------:R-:W-:Y:S01]  /*0fd0*/  FADD R27, R26, -R27 ;  /* 0x8000001b1a1b7221 */ /* 0x000fe20000000000 */
[----:B------:R-:W-:-:S02]  /*0fe0*/  LOP3.LUT R22, R19, 0x58, R18, 0xfe, !PT ;  /* 0x0000005813167812 */ /* 0x000fc400078efe12 */
[----:B------:R-:W-:Y:S02]  /*0ff0*/  LOP3.LUT R12, R19, 0x60, R18, 0xfe, !PT ;  /* 0x00000060130c7812 */ /* 0x000fe400078efe12 */
[----:B------:R-:W-:Y:S02]  /*1000*/  LOP3.LUT R26, R19, 0x78, R18, 0xfe, !PT ;  /* 0x00000078131a7812 */ /* 0x000fe400078efe12 */
[----:B------:R-:W-:-:S05]  /*1010*/  LOP3.LUT R19, R18, 0x38, RZ, 0xfc, !PT ;  /* 0x0000003812137812 */ /* 0x000fca00078efcff */
[----:B------:R-:W-:-:S04]  /*1020*/  IMAD R19, R19, 0x40, R24 ;  /* 0x0000004013137824 */ /* 0x000fc800078e0218 */
[----:B------:R-:W-:-:S04]  /*1030*/  IMAD R19, R20, 0x1000, R19 ;  /* 0x0000100014137824 */ /* 0x000fc800078e0213 */
[----:B------:R-:W-:-:S04]  /*1040*/  IMAD.WIDE R24, R19, 0x4, R14 ;  /* 0x0000000413187825 */ /* 0x000fc800078e020e */
[----:B------:R-:W-:Y:S02]  /*1050*/  VIADD R19, R19, 0x80000 ;  /* 0x0008000013137836 */ /* 0x000fe40000000000 */
[----:B------:R-:W-:Y:S01]  /*1060*/  IMAD.WIDE R20, R21, 0x4, R16 ;  /* 0x0000000415147825 */ /* 0x000fe200078e0210 */
[----:B------:R0:W2:Y:S03]  /*1070*/  LDG.E.EL R24, desc[UR6][R24.64] ;  /* 0x0000000618187981 */ /* 0x0000a6000c2e1900 */
[----:B------:R-:W-:Y:S02]  /*1080*/  IMAD.WIDE R18, R19, 0x4, R14 ;  /* 0x0000000413127825 */ /* 0x000fe400078e020e */
[----:B------:R1:W2:Y:S04]  /*1090*/  LDG.E.EL R21, desc[UR6][R20.64] ;  /* 0x0000000614157981 */ /* 0x0002a8000c2e1900 */
[----:B------:R-:W3:Y:S01]  /*10a0*/  LDG.E.EL R18, desc[UR6][R18.64] ;  /* 0x0000000612127981 */ /* 0x000ee2000c2e1900 */
[----:B------:R-:W-:Y:S01]  /*10b0*/  LEA.HI R29, R3, R9, RZ, 0x6 ;  /* 0x00000009031d7211 */ /* 0x000fe200078f30ff */
[----:B------:R-:W-:-:S03]  /*10c0*/  FFMA R11, R27, R27, R11 ;  /* 0x0000001b1b0b7223 */ /* 0x000fc6000000000b */
[----:B------:R-:W-:-:S04]  /*10d0*/  SHF.R.S32.HI R29, RZ, 0x6, R29 ;  /* 0x00000006ff1d7819 */ /* 0x000fc8000001141d */
[----:B------:R-:W-:-:S04]  /*10e0*/  LEA.HI R27, R29, R29, RZ, 0x6 ;  /* 0x0000001d1d1b7211 */ /* 0x000fc800078f30ff */
[----:B------:R-:W-:-:S05]  /*10f0*/  LOP3.LUT R27, R27, 0xfffc0, RZ, 0xc0, !PT ;  /* 0x000fffc01b1b7812 */ /* 0x000fca00078ec0ff */
[----:B0-----:R-:W-:Y:S02]  /*1100*/  IMAD.IADD R25, R29, 0x1, -R27 ;  /* 0x000000011d197824 */ /* 0x001fe400078e0a1b */
[----:B------:R-:W-:-:S05]  /*1110*/  IMAD R27, R7, 0x2000, R9 ;  /* 0x00002000071b7824 */ /* 0x000fca00078e0209 */
[----:B-1----:R-:W-:Y:S01]  /*1120*/  SHF.R.S32.HI R20, RZ, 0x1f, R27 ;  /* 0x0000001fff147819 */ /* 0x002fe2000001141b */
[----:B--2---:R-:W-:Y:S01]  /*1130*/  FADD R9, R24, R21 ;  /* 0x0000001518097221 */ /* 0x004fe20000000000 */
[----:B---3--:R-:W-:Y:S02]  /*1140*/  FADD R24, R21, R18 ;  /* 0x0000001215187221 */ /* 0x008fe40000000000 */
[----:B------:R-:W-:-:S04]  /*1150*/  LEA.HI R18, R20, R27, RZ, 0xc ;  /* 0x0000001b14127211 */ /* 0x000fc800078f60ff */
[----:B------:R-:W-:-:S04]  /*1160*/  SHF.R.S32.HI R18, RZ, 0xc, R18 ;  /* 0x0000000cff127819 */ /* 0x000fc80000011412 */
[----:B------:R-:W-:Y:S02]  /*1170*/  LEA.HI R19, R18, R18, RZ, 0x6 ;  /* 0x0000001212137211 */ /* 0x000fe400078f30ff */
[----:B------:R-:W-:Y:S02]  /*1180*/  LEA.HI R20, R20, R27, RZ, 0x12 ;  /* 0x0000001b14147211 */ /* 0x000fe400078f90ff */
[----:B------:R-:W-:Y:S02]  /*1190*/  LOP3.LUT R19, R19, 0xffffffc0, RZ, 0xc0, !PT ;  /* 0xffffffc013137812 */ /* 0x000fe400078ec0ff */
[----:B------:R-:W-:-:S03]  /*11a0*/  LOP3.LUT R20, R20, 0xfffc0000, RZ, 0xc0, !PT ;  /* 0xfffc000014147812 */ /* 0x000fc600078ec0ff */
[----:B------:R-:W-:-:S04]  /*11b0*/  IMAD.IADD R21, R18, 0x1, -R19 ;  /* 0x0000000112157824 */ /* 0x000fc800078e0a13 */
[----:B------:R-:W-:-:S04]  /*11c0*/  IMAD.IADD R20, R20, 0x1, R21 ;  /* 0x0000000114147824 */ /* 0x000fc800078e0215 */
[----:B------:R-:W-:Y:S02]  /*11d0*/  IMAD.IADD R18, R2, 0x1, R20 ;  /* 0x0000000102127824 */ /* 0x000fe400078e0214 */
[----:B------:R-:W-:Y:S02]  /*11e0*/  IMAD.IADD R20, R20, 0x1, R23 ;  /* 0x0000000114147824 */ /* 0x000fe400078e0217 */
[C---:B------:R-:W-:Y:S02]  /*11f0*/  IMAD R19, R25.reuse, 0x1000, R18 ;  /* 0x0000100019137824 */ /* 0x040fe400078e0212 */
[----:B------:R-:W-:Y:S02]  /*1200*/  IMAD R25, R25, 0x1000, R20 ;  /* 0x0000100019197824 */ /* 0x000fe400078e0214 */
[----:B------:R-:W-:-:S04]  /*1210*/  IMAD.WIDE R18, R19, 0x4, R14 ;  /* 0x0000000413127825 */ /* 0x000fc800078e020e */
[----:B------:R-:W-:Y:S01]  /*1220*/  IMAD.WIDE R20, R21, 0x4, R16 ;  /* 0x0000000415147825 */ /* 0x000fe200078e0210 */
[----:B------:R0:W2:Y:S04]  /*1230*/  LDG.E.EL R23, desc[UR6][R18.64] ;  /* 0x0000000612177981 */ /* 0x0000a8000c2e1900 */
[----:B------:R1:W2:Y:S01]  /*1240*/  LDG.E.EL R29, desc[UR6][R20.64] ;  /* 0x00000006141d7981 */ /* 0x0002a2000c2e1900 */
[----:B0-----:R-:W-:-:S05]  /*1250*/  IMAD.WIDE R18, R25, 0x4, R14 ;  /* 0x0000000419127825 */ /* 0x001fca00078e020e */
[----:B------:R0:W3:Y:S01]  /*1260*/  LDG.E.EL R27, desc[UR6][R18.64] ;  /* 0x00000006121b7981 */ /* 0x0000e2000c2e1900 */
[----:B------:R-:W-:-:S04]  /*1270*/  LEA.HI R25, R3, R13, RZ, 0x6 ;  /* 0x0000000d03197211 */ /* 0x000fc800078f30ff */
[----:B------:R-:W-:Y:S01]  /*1280*/  SHF.R.S32.HI R25, RZ, 0x6, R25 ;  /* 0x00000006ff197819 */ /* 0x000fe20000011419 */
[----:B------:R-:W-:-:S03]  /*1290*/  IMAD R13, R7, 0x2000, R13 ;  /* 0x00002000070d7824 */ /* 0x000fc600078e020d */
[----:B-1----:R-:W-:Y:S01]  /*12a0*/  LEA.HI R20, R25, R25, RZ, 0x6 ;  /* 0x0000001919147211 */ /* 0x002fe200078f30ff */
[----:B------:R-:W-:Y:S01]  /*12b0*/  FADD R24, R9, -R24 ;  /* 0x8000001809187221 */ /* 0x000fe20000000000 */
[----:B------:R-:W-:Y:S02]  /*12c0*/  SHF.R.S32.HI R9, RZ, 0x1f, R13 ;  /* 0x0000001fff097819 */ /* 0x000fe4000001140d */
[----:B------:R-:W-:-:S05]  /*12d0*/  LOP3.LUT R20, R20, 0xfffc0, RZ, 0xc0, !PT ;  /* 0x000fffc014147812 */ /* 0x000fca00078ec0ff */
[----:B------:R-:W-:Y:S01]  /*12e0*/  IMAD.IADD R20, R25, 0x1, -R20 ;  /* 0x0000000119147824 */ /* 0x000fe200078e0a14 */
[----:B------:R-:W-:-:S04]  /*12f0*/  LEA.HI R25, R9, R13, RZ, 0xc ;  /* 0x0000000d09197211 */ /* 0x000fc800078f60ff */
[----:B------:R-:W-:Y:S02]  /*1300*/  SHF.R.S32.HI R25, RZ, 0xc, R25 ;  /* 0x0000000cff197819 */ /* 0x000fe40000011419 */
[----:B------:R-:W-:Y:S02]  /*1310*/  LEA.HI R9, R9, R13, RZ, 0x12 ;  /* 0x0000000d09097211 */ /* 0x000fe400078f90ff */
[----:B------:R-:W-:-:S04]  /*1320*/  LEA.HI R13, R25, R25, RZ, 0x6 ;  /* 0x00000019190d7211 */ /* 0x000fc800078f30ff */
[----:B0-----:R-:W-:-:S05]  /*1330*/  LOP3.LUT R18, R13, 0xffffffc0, RZ, 0xc0, !PT ;  /* 0xffffffc00d127812 */ /* 0x001fca00078ec0ff */
[----:B------:R-:W-:Y:S01]  /*1340*/  IMAD.IADD R25, R25, 0x1, -R18 ;  /* 0x0000000119197824 */ /* 0x000fe200078e0a12 */
[----:B------:R-:W-:Y:S01]  /*1350*/  LOP3.LUT R18, R9, 0xfffc0000, RZ, 0xc0, !PT ;  /* 0xfffc000009127812 */ /* 0x000fe200078ec0ff */
[----:B------:R-:W-:-:S04]  /*1360*/  IMAD.SHL.U32 R9, R20, 0x1000, RZ ;  /* 0x0000100014097824 */ /* 0x000fc800078e00ff */
[----:B------:R-:W-:Y:S01]  /*1370*/  IMAD.IADD R18, R18, 0x1, R25 ;  /* 0x0000000112127824 */ /* 0x000fe200078e0219 */
[----:B------:R-:W-:-:S04]  /*1380*/  LOP3.LUT R13, R2, R9, RZ, 0xfc, !PT ;  /* 0x00000009020d7212 */ /* 0x000fc800078efcff */
[----:B------:R-:W-:Y:S02]  /*1390*/  IADD3 R9, R9, R18, R6 ;  /* 0x0000001209097210 */ /* 0x000fe40007ffe006 */
[----:B------:R-:W-:-:S03]  /*13a0*/  IADD3 R13, R18, 0x200, R13 ;  /* 0x00000200120d7810 */ /* 0x000fc60007ffe00d */
[----:B------:R-:W-:Y:S02]  /*13b0*/  VIADD R21, R9, 0x80200 ;  /* 0x0008020009157836 */ /* 0x000fe40000000000 */
[----:B------:R-:W-:Y:S01]  /*13c0*/  FFMA R9, R24, R24, R11 ;  /* 0x0000001818097223 */ /* 0x000fe2000000000b */
[----:B------:R-:W-:-:S04]  /*13d0*/  IMAD.WIDE R24, R25, 0x4, R16 ;  /* 0x0000000419187825 */ /* 0x000fc800078e0210 */
[--C-:B------:R-:W-:Y:S02]  /*13e0*/  IMAD.WIDE R18, R13, 0x4, R14.reuse ;  /* 0x000000040d127825 */ /* 0x100fe400078e020e */
[----:B------:R-:W4:Y:S02]  /*13f0*/  LDG.E.EL R24, desc[UR6][R24.64] ;  /* 0x0000000618187981 */ /* 0x000f24000c2e1900 */
[----:B------:R-:W-:Y:S02]  /*1400*/  IMAD.WIDE R20, R21, 0x4, R14 ;  /* 0x0000000415147825 */ /* 0x000fe400078e020e */
[----:B------:R0:W4:Y:S04]  /*1410*/  LDG.E.EL R11, desc[UR6][R18.64] ;  /* 0x00000006120b7981 */ /* 0x000128000c2e1900 */
[----:B------:R1:W5:Y:S01]  /*1420*/  LDG.E.EL R13, desc[UR6][R20.64] ;  /* 0x00000006140d7981 */ /* 0x000362000c2e1900 */
[----:B0-----:R-:W-:-:S04]  /*1430*/  LEA.HI R18, R3, R28, RZ, 0x6 ;  /* 0x0000001c03127211 */ /* 0x001fc800078f30ff */
[----:B------:R-:W-:-:S04]  /*1440*/  SHF.R.S32.HI R18, RZ, 0x6, R18 ;  /* 0x00000006ff127819 */ /* 0x000fc80000011412 */
[----:B------:R-:W-:Y:S01]  /*1450*/  LEA.HI R19, R18, R18, RZ, 0x6 ;  /* 0x0000001212137211 */ /* 0x000fe200078f30ff */
[----:B------:R-:W-:-:S03]  /*1460*/  IMAD R28, R7, 0x2000, R28 ;  /* 0x00002000071c7824 */ /* 0x000fc600078e021c */
[----:B------:R-:W-:-:S05]  /*1470*/  LOP3.LUT R19, R19, 0xfffc0, RZ, 0xc0, !PT ;  /* 0x000fffc013137812 */ /* 0x000fca00078ec0ff */
[----:B------:R-:W-:Y:S01]  /*1480*/  IMAD.IADD R18, R18, 0x1, -R19 ;  /* 0x0000000112127824 */ /* 0x000fe200078e0a13 */
[----:B------:R-:W-:-:S04]  /*1490*/  SHF.R.S32.HI R19, RZ, 0x1f, R28 ;  /* 0x0000001fff137819 */ /* 0x000fc8000001141c */
[----:B-1----:R-:W-:-:S04]  /*14a0*/  LEA.HI R20, R19, R28, RZ, 0xc ;  /* 0x0000001c13147211 */ /* 0x002fc800078f60ff */
[----:B------:R-:W-:Y:S02]  /*14b0*/  SHF.R.S32.HI R20, RZ, 0xc, R20 ;  /* 0x0000000cff147819 */ /* 0x000fe40000011414 */
[----:B------:R-:W-:Y:S02]  /*14c0*/  LEA.HI R28, R19, R28, RZ, 0x12 ;  /* 0x0000001c131c7211 */ /* 0x000fe400078f90ff */
[----:B------:R-:W-:-:S04]  /*14d0*/  LEA.HI R19, R20, R20, RZ, 0x6 ;  /* 0x0000001414137211 */ /* 0x000fc800078f30ff */
[----:B------:R-:W-:Y:S01]  /*14e0*/  LOP3.LUT R19, R19, 0xffffffc0, RZ, 0xc0, !PT ;  /* 0xffffffc013137812 */ /* 0x000fe200078ec0ff */
[----:B------:R-:W-:Y:S01]  /*14f0*/  IMAD.SHL.U32 R21, R18, 0x1000, RZ ;  /* 0x0000100012157824 */ /* 0x000fe200078e00ff */
[----:B------:R-:W-:-:S03]  /*1500*/  LOP3.LUT R28, R28, 0xfffc0000, RZ, 0xc0, !PT ;  /* 0xfffc00001c1c7812 */ /* 0x000fc600078ec0ff */
[----:B------:R-:W-:Y:S01]  /*1510*/  IMAD.IADD R19, R20, 0x1, -R19 ;  /* 0x0000000114137824 */ /* 0x000fe200078e0a13 */
[----:B------:R-:W-:-:S03]  /*1520*/  LOP3.LUT R18, R2, R21, RZ, 0xfc, !PT ;  /* 0x0000001502127212 */ /* 0x000fc600078efcff */
[----:B------:R-:W-:-:S05]  /*1530*/  IMAD.IADD R25, R28, 0x1, R19 ;  /* 0x000000011c197824 */ /* 0x000fca00078e0213 */
[----:B------:R-:W-:-:S05]  /*1540*/  IADD3 R21, R21, R25, R6 ;  /* 0x0000001915157210 */ /* 0x000fca0007ffe006 */
[----:B------:R-:W-:-:S04]  /*1550*/  VIADD R21, R21, 0x80400 ;  /* 0x0008040015157836 */ /* 0x000fc80000000000 */
[----:B------:R-:W-:-:S04]  /*1560*/  IMAD.WIDE R20, R21, 0x4, R14 ;  /* 0x0000000415147825 */ /* 0x000fc800078e020e */
[----:B--2---:R-:W-:Y:S01]  /*1570*/  FADD R23, R23, R29 ;  /* 0x0000001d17177221 */ /* 0x004fe20000000000 */
[----:B---3--:R-:W-:Y:S01]  /*1580*/  FADD R27, R29, R27 ;  /* 0x0000001b1d1b7221 */ /* 0x008fe20000000000 */
[----:B------:R-:W-:Y:S01]  /*1590*/  IADD3 R29, R25, 0x400, R18 ;  /* 0x00000400191d7810 */ /* 0x000fe20007ffe012 */
[----:B------:R-:W-:-:S04]  /*15a0*/  IMAD.WIDE R18, R19, 0x4, R16 ;  /* 0x0000000413127825 */ /* 0x000fc800078e0210 */
[----:B------:R-:W-:Y:S01]  /*15b0*/  IMAD.WIDE R28, R29, 0x4, R14 ;  /* 0x000000041d1c7825 */ /* 0x000fe200078e020e */
[----:B------:R0:W2:Y:S03]  /*15c0*/  LDG.E.EL R25, desc[UR6][R18.64] ;  /* 0x0000000612197981 */ /* 0x0000a6000c2e1900 */
[----:B------:R-:W-:Y:S02]  /*15d0*/  FADD R27, R23, -R27 ;  /* 0x8000001b171b7221 */ /* 0x000fe40000000000 */
[----:B------:R-:W2:Y:S01]  /*15e0*/  LDG.E.EL R28, desc[UR6][R28.64] ;  /* 0x000000061c1c7981 */ /* 0x000ea2000c2e1900 */
[----:B0-----:R-:W-:-:S04]  /*15f0*/  LEA.HI R18, R3, R22, RZ, 0x6 ;  /* 0x0000001603127211 */ /* 0x001fc800078f30ff */
[----:B------:R-:W-:Y:S01]  /*1600*/  SHF.R.S32.HI R18, RZ, 0x6, R18 ;  /* 0x00000006ff127819 */ /* 0x000fe20000011412 */
[----:B------:R0:W3:Y:S01]  /*1610*/  LDG.E.EL R29, desc[UR6][R20.64] ;  /* 0x00000006141d7981 */ /* 0x0000e2000c2e1900 */
[----:B------:R-:W-:Y:S02]  /*1620*/  IMAD R22, R7, 0x2000, R22 ;  /* 0x0000200007167824 */ /* 0x000fe400078e0216 */
[----:B------:R-:W-:-:S04]  /*1630*/  LEA.HI R23, R18, R18, RZ, 0x6 ;  /* 0x0000001212177211 */ /* 0x000fc800078f30ff */
[----:B------:R-:W-:Y:S02]  /*1640*/  LOP3.LUT R23, R23, 0xfffc0, RZ, 0xc0, !PT ;  /* 0x000fffc017177812 */ /* 0x000fe400078ec0ff */
[----:B------:R-:W-:-:S03]  /*1650*/  SHF.R.S32.HI R19, RZ, 0x1f, R22 ;  /* 0x0000001fff137819 */ /* 0x000fc60000011416 */
[----:B------:R-:W-:Y:S01]  /*1660*/  IMAD.IADD R23, R18, 0x1, -R23 ;  /* 0x0000000112177824 */ /* 0x000fe200078e0a17 */
[----:B------:R-:W-:-:S04]  /*1670*/  LEA.HI R18, R19, R22, RZ, 0xc ;  /* 0x0000001613127211 */ /* 0x000fc800078f60ff */
[----:B------:R-:W-:-:S04]  /*1680*/  SHF.R.S32.HI R18, RZ, 0xc, R18 ;  /* 0x0000000cff127819 */ /* 0x000fc80000011412 */
[----:B0-----:R-:W-:Y:S02]  /*1690*/  LEA.HI R20, R18, R18, RZ, 0x6 ;  /* 0x0000001212147211 */ /* 0x001fe400078f30ff */
[----:B------:R-:W-:Y:S02]  /*16a0*/  LEA.HI R19, R19, R22, RZ, 0x12 ;  /* 0x0000001613137211 */ /* 0x000fe400078f90ff */
[----:B------:R-:W-:Y:S01]  /*16b0*/  LOP3.LUT R21, R20, 0xffffffc0, RZ, 0xc0, !PT ;  /* 0xffffffc014157812 */ /* 0x000fe200078ec0ff */
[----:B------:R-:W-:-:S04]  /*16c0*/  IMAD.SHL.U32 R23, R23, 0x1000, RZ ;  /* 0x0000100017177824 */ /* 0x000fc800078e00ff */
[----:B------:R-:W-:Y:S01]  /*16d0*/  IMAD.IADD R21, R18, 0x1, -R21 ;  /* 0x0000000112157824 */ /* 0x000fe200078e0a15 */
[----:B------:R-:W-:Y:S01]  /*16e0*/  LOP3.LUT R18, R19, 0xfffc0000, RZ, 0xc0, !PT ;  /* 0xfffc000013127812 */ /* 0x000fe200078ec0ff */
[----:B------:R-:W-:-:S04]  /*16f0*/  FFMA R9, R27, R27, R9 ;  /* 0x0000001b1b097223 */ /* 0x000fc80000000009 */
[----:B------:R-:W-:Y:S01]  /*1700*/  IMAD.IADD R19, R18, 0x1, R21 ;  /* 0x0000000112137824 */ /* 0x000fe200078e0215 */
[----:B------:R-:W-:-:S04]  /*1710*/  LOP3.LUT R18, R2, R23, RZ, 0xfc, !PT ;  /* 0x0000001702127212 */ /* 0x000fc800078efcff */
[----:B------:R-:W-:Y:S02]  /*1720*/  IADD3 R27, R19, 0x600, R18 ;  /* 0x00000600131b7810 */ /* 0x000fe40007ffe012 */
[----:B------:R-:W-:Y:S01]  /*1730*/  IADD3 R19, R23, R19, R6 ;  /* 0x0000001317137210 */ /* 0x000fe20007ffe006 */
[----:B------:R-:W-:-:S04]  /*1740*/  IMAD.WIDE R20, R21, 0x4, R16 ;  /* 0x0000000415147825 */ /* 0x000fc800078e0210 */
[----:B------:R-:W-:Y:S02]  /*1750*/  VIADD R19, R19, 0x80600 ;  /* 0x0008060013137836 */ /* 0x000fe40000000000 */
[--C-:B------:R-:W-:Y:S01]  /*1760*/  IMAD.WIDE R22, R27, 0x4, R14.reuse ;  /* 0x000000041b167825 */ /* 0x100fe200078e020e */
[----:B------:R5:W3:Y:S03]  /*1770*/  LDG.E.EL R21, desc[UR6][R20.64] ;  /* 0x0000000614157981 */ /* 0x000ae6000c2e1900 */
[----:B------:R-:W-:Y:S02]  /*1780*/  IMAD.WIDE R18, R19, 0x4, R14 ;  /* 0x0000000413127825 */ /* 0x000fe400078e020e */
[----:B------:R-:W3:Y:S04]  /*1790*/  LDG.E.EL R22, desc[UR6][R22.64] ;  /* 0x0000000616167981 */ /* 0x000ee8000c2e1900 */
[----:B------:R0:W3:Y:S01]  /*17a0*/  LDG.E.EL R18, desc[UR6][R18.64] ;  /* 0x0000000612127981 */ /* 0x0000e2000c2e1900 */
[----:B------:R-:W-:Y:S01]  /*17b0*/  LEA.HI R27, R3, R12, RZ, 0x6 ;  /* 0x0000000c031b7211 */ /* 0x000fe200078f30ff */
[----:B----4-:R-:W-:Y:S01]  /*17c0*/  FADD R11, R11, R24 ;  /* 0x000000180b0b7221 */ /* 0x010fe20000000000 */
[----:B-----5:R-:W-:Y:S01]  /*17d0*/  FADD R20, R24, R13 ;  /* 0x0000000d18147221 */ /* 0x020fe20000000000 */
[----:B------:R-:W-:-:S03]  /*17e0*/  IMAD R12, R7, 0x2000, R12 ;  /* 0x00002000070c7824 */ /* 0x000fc600078e020c */
[----:B------:R-:W-:Y:S02]  /*17f0*/  FADD R20, R11, -R20 ;  /* 0x800000140b147221 */ /* 0x000fe40000000000 */
[----:B------:R-:W-:Y:S02]  /*1800*/  SHF.R.S32.HI R11, RZ, 0x1f, R12 ;  /* 0x0000001fff0b7819 */ /* 0x000fe4000001140c */
[----:B------:R-:W-:Y:S02]  /*1810*/  SHF.R.S32.HI R27, RZ, 0x6, R27 ;  /* 0x00000006ff1b7819 */ /* 0x000fe4000001141b */
[----:B0-----:R-:W-:Y:S02]  /*1820*/  LEA.HI R19, R11, R12, RZ, 0xc ;  /* 0x0000000c0b137211 */ /* 0x001fe400078f60ff */
[----:B------:R-:W-:Y:S02]  /*1830*/  LEA.HI R13, R27, R27, RZ, 0x6 ;  /* 0x0000001b1b0d7211 */ /* 0x000fe400078f30ff */
[----:B------:R-:W-:-:S02]  /*1840*/  SHF.R.S32.HI R19, RZ, 0xc, R19 ;  /* 0x0000000cff137819 */ /* 0x000fc40000011413 */
[----:B------:R-:W-:Y:S02]  /*1850*/  LOP3.LUT R24, R13, 0xfffc0, RZ, 0xc0, !PT ;  /* 0x000fffc00d187812 */ /* 0x000fe400078ec0ff */
[----:B------:R-:W-:Y:S02]  /*1860*/  LEA.HI R12, R11, R12, RZ, 0x12 ;  /* 0x0000000c0b0c7211 */ /* 0x000fe400078f90ff */
[----:B------:R-:W-:Y:S01]  /*1870*/  LEA.HI R11, R19, R19, RZ, 0x6 ;  /* 0x00000013130b7211 */ /* 0x000fe200078f30ff */
[----:B------:R-:W-:-:S03]  /*1880*/  IMAD.IADD R13, R27, 0x1, -R24 ;  /* 0x000000011b0d7824 */ /* 0x000fc600078e0a18 */
[----:B------:R-:W-:Y:S02]  /*1890*/  LOP3.LUT R24, R11, 0xffffffc0, RZ, 0xc0, !PT ;  /* 0xffffffc00b187812 */ /* 0x000fe400078ec0ff */
[----:B------:R-:W-:-:S03]  /*18a0*/  LOP3.LUT R12, R12, 0xfffc0000, RZ, 0xc0, !PT ;  /* 0xfffc00000c0c7812 */ /* 0x000fc600078ec0ff */
[----:B------:R-:W-:Y:S02]  /*18b0*/  IMAD.IADD R11, R19, 0x1, -R24 ;  /* 0x00000001130b7824 */ /* 0x000fe400078e0a18 */
[----:B------:R-:W-:Y:S02]  /*18c0*/  IMAD.SHL.U32 R19, R13, 0x1000, RZ ;  /* 0x000010000d137824 */ /* 0x000fe400078e00ff */
[----:B------:R-:W-:-:S03]  /*18d0*/  IMAD.IADD R12, R12, 0x1, R11 ;  /* 0x000000010c0c7824 */ /* 0x000fc600078e020b */
[----:B------:R-:W-:-:S04]  /*18e0*/  LOP3.LUT R13, R2, R19, RZ, 0xfc, !PT ;  /* 0x00000013020d7212 */ /* 0x000fc800078efcff */
[----:B------:R-:W-:Y:S02]  /*18f0*/  IADD3 R13, R12, 0x800, R13 ;  /* 0x000008000c0d7810 */ /* 0x000fe40007ffe00d */
[----:B------:R-:W-:Y:S02]  /*1900*/  IADD3 R12, R19, R12, R6 ;  /* 0x0000000c130c7210 */ /* 0x000fe40007ffe006 */
[----:B------:R-:W-:Y:S01]  /*1910*/  LEA.HI R19, R3, R8, RZ, 0x6 ;  /* 0x0000000803137211 */ /* 0x000fe200078f30ff */
[----:B------:R-:W-:-:S03]  /*1920*/  FFMA R9, R20, R20, R9 ;  /* 0x0000001414097223 */ /* 0x000fc60000000009 */
[----:B------:R-:W-:-:S04]  /*1930*/  SHF.R.S32.HI R19, RZ, 0x6, R19 ;  /* 0x00000006ff137819 */ /* 0x000fc80000011413 */
[----:B------:R-:W-:Y:S01]  /*1940*/  LEA.HI R20, R19, R19, RZ, 0x6 ;  /* 0x0000001313147211 */ /* 0x000fe200078f30ff */
[----:B------:R-:W-:-:S03]  /*1950*/  IMAD R8, R7, 0x2000, R8 ;  /* 0x0000200007087824 */ /* 0x000fc600078e0208 */
[----:B------:R-:W-:-:S05]  /*1960*/  LOP3.LUT R20, R20, 0xfffc0, RZ, 0xc0, !PT ;  /* 0x000fffc014147812 */ /* 0x000fca00078ec0ff */
        /* <DEDUP_REMOVED lines=9> */
[----:B------:R-:W-:Y:S01]  /*1a00*/  LEA.HI R24, R3, R10, RZ, 0x6 ;  /* 0x0000000a03187211 */ /* 0x000fe200078f30ff */
[----:B------:R-:W-:Y:S02]  /*1a10*/  IMAD R10, R7, 0x2000, R10 ;  /* 0x00002000070a7824 */ /* 0x000fe400078e020a */
[----:B------:R-:W-:Y:S01]  /*1a20*/  IMAD.IADD R8, R8, 0x1, R19 ;  /* 0x0000000108087824 */ /* 0x000fe200078e0213 */
[----:B------:R-:W-:Y:S01]  /*1a30*/  LEA.HI R3, R3, R26, RZ, 0x6 ;  /* 0x0000001a03037211 */ /* 0x000fe200078f30ff */
[----:B------:R-:W-:Y:S01]  /*1a40*/  IMAD R7, R7, 0x2000, R26 ;  /* 0x0000200007077824 */ /* 0x000fe200078e021a */
[----:B------:R-:W-:Y:S02]  /*1a50*/  SHF.R.S32.HI R26, RZ, 0x6, R24 ;  /* 0x00000006ff1a7819 */ /* 0x000fe40000011418 */
[----:B------:R-:W-:Y:S01]  /*1a60*/  SHF.R.S32.HI R3, RZ, 0x6, R3 ;  /* 0x00000006ff037819 */ /* 0x000fe20000011403 */
[----:B--2---:R-:W-:Y:S01]  /*1a70*/  FADD R20, R28, R25 ;  /* 0x000000191c147221 */ /* 0x004fe20000000000 */
[----:B---3--:R-:W-:Y:S01]  /*1a80*/  FADD R29, R25, R29 ;  /* 0x0000001d191d7221 */ /* 0x008fe20000000000 */
[----:B------:R-:W-:-:S05]  /*1a90*/  IMAD.SHL.U32 R25, R23, 0x1000, RZ ;  /* 0x0000100017197824 */ /* 0x000fca00078e00ff */
[----:B------:R-:W-:-:S04]  /*1aa0*/  LOP3.LUT R23, R2, R25, RZ, 0xfc, !PT ;  /* 0x0000001902177212 */ /* 0x000fc800078efcff */
[----:B------:R-:W-:Y:S02]  /*1ab0*/  IADD3 R23, R8, 0xa00, R23 ;  /* 0x00000a0008177810 */ /* 0x000fe40007ffe017 */
[----:B------:R-:W-:Y:S01]  /*1ac0*/  IADD3 R8, R25, R8, R6 ;  /* 0x0000000819087210 */ /* 0x000fe20007ffe006 */
[----:B------:R-:W-:Y:S01]  /*1ad0*/  IMAD.WIDE R24, R13, 0x4, R14 ;  /* 0x000000040d187825 */ /* 0x000fe200078e020e */
[----:B------:R-:W-:-:S03]  /*1ae0*/  LEA.HI R13, R26, R26, RZ, 0x6 ;  /* 0x0000001a1a0d7211 */ /* 0x000fc600078f30ff */
[----:B------:R-:W-:Y:S01]  /*1af0*/  FADD R20, R20, -R29 ;  /* 0x8000001d14147221 */ /* 0x000fe20000000000 */
[----:B------:R-:W-:Y:S01]  /*1b00*/  LOP3.LUT R27, R13, 0xfffc0, RZ, 0xc0, !PT ;  /* 0x000fffc00d1b7812 */ /* 0x000fe200078ec0ff */
[----:B------:R-:W-:Y:S01]  /*1b10*/  VIADD R29, R12, 0x80800 ;  /* 0x000808000c1d7836 */ /* 0x000fe20000000000 */
[----:B------:R-:W2:Y:S01]  /*1b20*/  LDG.E.EL R24, desc[UR6][R24.64] ;  /* 0x0000000618187981 */ /* 0x000ea2000c2e1900 */
[----:B------:R-:W-:-:S04]  /*1b30*/  IMAD.WIDE R12, R23, 0x4, R14 ;  /* 0x00000004170c7825 */ /* 0x000fc800078e020e */
[----:B------:R-:W-:Y:S02]  /*1b40*/  IMAD.IADD R23, R26, 0x1, -R27 ;  /* 0x000000011a177824 */ /* 0x000fe400078e0a1b */
[----:B------:R-:W-:Y:S01]  /*1b50*/  IMAD.WIDE R26, R29, 0x4, R14 ;  /* 0x000000041d1a7825 */ /* 0x000fe200078e020e */
[----:B------:R0:W3:Y:S03]  /*1b60*/  LDG.E.EL R25, desc[UR6][R12.64] ;  /* 0x000000060c197981 */ /* 0x0000e6000c2e1900 */
[----:B------:R-:W-:Y:S01]  /*1b70*/  VIADD R29, R8, 0x80a00 ;  /* 0x00080a00081d7836 */ /* 0x000fe20000000000 */
[----:B------:R-:W-:Y:S01]  /*1b80*/  LEA.HI R8, R3, R3, RZ, 0x6 ;  /* 0x0000000303087211 */ /* 0x000fe200078f30ff */
[----:B------:R1:W4:Y:S03]  /*1b90*/  LDG.E.EL R26, desc[UR6][R26.64] ;  /* 0x000000061a1a7981 */ /* 0x000326000c2e1900 */
[----:B------:R-:W-:Y:S01]  /*1ba0*/  LOP3.LUT R8, R8, 0xfffc0, RZ, 0xc0, !PT ;  /* 0x000fffc008087812 */ /* 0x000fe200078ec0ff */
[----:B0-----:R-:W-:Y:S01]  /*1bb0*/  IMAD.WIDE R12, R11, 0x4, R16 ;  /* 0x000000040b0c7825 */ /* 0x001fe200078e0210 */
[----:B------:R-:W-:-:S03]  /*1bc0*/  SHF.R.S32.HI R11, RZ, 0x1f, R10 ;  /* 0x0000001fff0b7819 */ /* 0x000fc6000001140a */
[----:B------:R-:W-:Y:S01]  /*1bd0*/  IMAD.IADD R3, R3, 0x1, -R8 ;  /* 0x0000000103037824 */ /* 0x000fe200078e0a08 */
[CC--:B------:R-:W-:Y:S01]  /*1be0*/  LEA.HI R8, R11.reuse, R10.reuse, RZ, 0x12 ;  /* 0x0000000a0b087211 */ /* 0x0c0fe200078f90ff */
[----:B------:R0:W2:Y:S01]  /*1bf0*/  LDG.E.EL R13, desc[UR6][R12.64] ;  /* 0x000000060c0d7981 */ /* 0x0000a2000c2e1900 */
[----:B------:R-:W-:Y:S02]  /*1c00*/  LEA.HI R11, R11, R10, RZ, 0xc ;  /* 0x0000000a0b0b7211 */ /* 0x000fe400078f60ff */
[----:B-1----:R-:W-:Y:S02]  /*1c10*/  SHF.R.S32.HI R27, RZ, 0x1f, R7 ;  /* 0x0000001fff1b7819 */ /* 0x002fe40000011407 */
[----:B------:R-:W-:Y:S02]  /*1c20*/  SHF.R.S32.HI R11, RZ, 0xc, R11 ;  /* 0x0000000cff0b7819 */ /* 0x000fe4000001140b */
[----:B------:R-:W-:Y:S02]  /*1c30*/  LEA.HI R10, R27, R7, RZ, 0x12 ;  /* 0x000000071b0a7211 */ /* 0x000fe400078f90ff */
[----:B0-----:R-:W-:-:S02]  /*1c40*/  LEA.HI R12, R11, R11, RZ, 0x6 ;  /* 0x0000000b0b0c7211 */ /* 0x001fc400078f30ff */
[----:B------:R-:W-:Y:S02]  /*1c50*/  LEA.HI R7, R27, R7, RZ, 0xc ;  /* 0x000000071b077211 */ /* 0x000fe400078f60ff */
[----:B------:R-:W-:Y:S02]  /*1c60*/  LOP3.LUT R27, R12, 0xffffffc0, RZ, 0xc0, !PT ;  /* 0xffffffc00c1b7812 */ /* 0x000fe400078ec0ff */
[----:B------:R-:W-:Y:S01]  /*1c70*/  SHF.R.S32.HI R12, RZ, 0xc, R7 ;  /* 0x0000000cff0c7819 */ /* 0x000fe20000011407 */
[----:B------:R-:W-:Y:S02]  /*1c80*/  FADD R22, R22, R21 ;  /* 0x0000001516167221 */ /* 0x000fe40000000000 */
[----:B------:R-:W-:Y:S01]  /*1c90*/  IMAD.IADD R7, R11, 0x1, -R27 ;  /* 0x000000010b077824 */ /* 0x000fe200078e0a1b */
[----:B------:R-:W-:Y:S01]  /*1ca0*/  LEA.HI R11, R12, R12, RZ, 0x6 ;  /* 0x0000000c0c0b7211 */ /* 0x000fe200078f30ff */
[----:B------:R-:W-:Y:S01]  /*1cb0*/  FADD R21, R21, R18 ;  /* 0x0000001215157221 */ /* 0x000fe20000000000 */
[----:B------:R-:W-:Y:S01]  /*1cc0*/  IMAD.WIDE R18, R19, 0x4, R16 ;  /* 0x0000000413127825 */ /* 0x000fe200078e0210 */
[----:B------:R-:W-:-:S02]  /*1cd0*/  LOP3.LUT R8, R8, 0xfffc0000, RZ, 0xc0, !PT ;  /* 0xfffc000008087812 */ /* 0x000fc400078ec0ff */
[----:B------:R-:W-:Y:S01]  /*1ce0*/  LOP3.LUT R11, R11, 0xffffffc0, RZ, 0xc0, !PT ;  /* 0xffffffc00b0b7812 */ /* 0x000fe200078ec0ff */
[----:B------:R-:W-:Y:S01]  /*1cf0*/  IMAD.SHL.U32 R23, R23, 0x1000, RZ ;  /* 0x0000100017177824 */ /* 0x000fe200078e00ff */
[----:B------:R-:W-:Y:S01]  /*1d00*/  LOP3.LUT R10, R10, 0xfffc0000, RZ, 0xc0, !PT ;  /* 0xfffc00000a0a7812 */ /* 0x000fe200078ec0ff */
[----:B------:R0:W3:Y:S01]  /*1d10*/  LDG.E.EL R18, desc[UR6][R18.64] ;  /* 0x0000000612127981 */ /* 0x0000e2000c2e1900 */
[----:B------:R-:W-:Y:S02]  /*1d20*/  IMAD.IADD R8, R8, 0x1, R7 ;  /* 0x0000000108087824 */ /* 0x000fe400078e0207 */
[----:B------:R-:W-:Y:S02]  /*1d30*/  IMAD.SHL.U32 R3, R3, 0x1000, RZ ;  /* 0x0000100003037824 */ /* 0x000fe400078e00ff */
[----:B0-----:R-:W-:Y:S01]  /*1d40*/  IMAD.IADD R19, R12, 0x1, -R11 ;  /* 0x000000010c137824 */ /* 0x001fe200078e0a0b */
[----:B------:R-:W-:-:S03]  /*1d50*/  LOP3.LUT R11, R2, R23, RZ, 0xfc, !PT ;  /* 0x00000017020b7212 */ /* 0x000fc600078efcff */
[----:B------:R-:W-:Y:S01]  /*1d60*/  IMAD.IADD R27, R10, 0x1, R19 ;  /* 0x000000010a1b7824 */ /* 0x000fe200078e0213 */
[----:B------:R-:W-:Y:S02]  /*1d70*/  IADD3 R11, R8, 0xc00, R11 ;  /* 0x00000c00080b7810 */ /* 0x000fe40007ffe00b */
[--C-:B------:R-:W-:Y:S02]  /*1d80*/  IADD3 R8, R23, R8, R6.reuse ;  /* 0x0000000817087210 */ /* 0x100fe40007ffe006 */
[----:B------:R-:W-:Y:S02]  /*1d90*/  LOP3.LUT R2, R2, R3, RZ, 0xfc, !PT ;  /* 0x0000000302027212 */ /* 0x000fe400078efcff */
[----:B------:R-:W-:Y:S01]  /*1da0*/  IADD3 R23, R3, R27, R6 ;  /* 0x0000001b03177210 */ /* 0x000fe20007ffe006 */
[----:B------:R-:W-:Y:S01]  /*1db0*/  VIADD R3, R8, 0x80c00 ;  /* 0x00080c0008037836 */ /* 0x000fe20000000000 */
[----:B------:R-:W-:Y:S01]  /*1dc0*/  IADD3 R27, R27, 0xe00, R2 ;  /* 0x00000e001b1b7810 */ /* 0x000fe20007ffe002 */
[----:B------:R-:W-:-:S04]  /*1dd0*/  IMAD.WIDE R28, R29, 0x4, R14 ;  /* 0x000000041d1c7825 */ /* 0x000fc800078e020e */
[--C-:B------:R-:W-:Y:S02]  /*1de0*/  IMAD.WIDE R2, R3, 0x4, R14.reuse ;  /* 0x0000000403027825 */ /* 0x100fe400078e020e */
[----:B------:R-:W5:Y:S02]  /*1df0*/  LDG.E.EL R28, desc[UR6][R28.64] ;  /* 0x000000061c1c7981 */ /* 0x000f64000c2e1900 */
[----:B------:R-:W-:Y:S02]  /*1e00*/  IMAD.WIDE R10, R11, 0x4, R14 ;  /* 0x000000040b0a7825 */ /* 0x000fe400078e020e */
[----:B------:R0:W5:Y:S02]  /*1e10*/  LDG.E.EL R8, desc[UR6][R2.64] ;  /* 0x0000000602087981 */ /* 0x000164000c2e1900 */
[----:B------:R-:W-:Y:S02]  /*1e20*/  IMAD.WIDE R6, R7, 0x4, R16 ;  /* 0x0000000407067825 */ /* 0x000fe400078e0210 */
[----:B------:R1:W5:Y:S02]  /*1e30*/  LDG.E.EL R10, desc[UR6][R10.64] ;  /* 0x000000060a0a7981 */ /* 0x000364000c2e1900 */
[----:B------:R-:W-:-:S02]  /*1e40*/  VIADD R23, R23, 0x80e00 ;  /* 0x00080e0017177836 */ /* 0x000fc40000000000 */
[----:B------:R-:W-:Y:S01]  /*1e50*/  IMAD.WIDE R16, R19, 0x4, R16 ;  /* 0x0000000413107825 */ /* 0x000fe200078e0210 */
[----:B------:R-:W5:Y:S03]  /*1e60*/  LDG.E.EL R7, desc[UR6][R6.64] ;  /* 0x0000000606077981 */ /* 0x000f66000c2e1900 */
[--C-:B0-----:R-:W-:Y:S02]  /*1e70*/  IMAD.WIDE R2, R27, 0x4, R14.reuse ;  /* 0x000000041b027825 */ /* 0x101fe400078e020e */
[----:B------:R-:W5:Y:S02]  /*1e80*/  LDG.E.EL R17, desc[UR6][R16.64] ;  /* 0x0000000610117981 */ /* 0x000f64000c2e1900 */
[----:B------:R-:W-:Y:S02]  /*1e90*/  IMAD.WIDE R14, R23, 0x4, R14 ;  /* 0x00000004170e7825 */ /* 0x000fe400078e020e */
[----:B------:R0:W5:Y:S04]  /*1ea0*/  LDG.E.EL R12, desc[UR6][R2.64] ;  /* 0x00000006020c7981 */ /* 0x000168000c2e1900 */
[----:B------:R-:W5:Y:S01]  /*1eb0*/  LDG.E.EL R14, desc[UR6][R14.64] ;  /* 0x000000060e0e7981 */ /* 0x000f62000c2e1900 */
[----:B-1----:R-:W1:Y:S01]  /*1ec0*/  S2R R11, SR_TID.X ;  /* 0x00000000000b7919 */ /* 0x002e620000002100 */
[----:B------:R-:W1:Y:S01]  /*1ed0*/  S2UR UR5, SR_CgaCtaId ;  /* 0x00000000000579c3 */ /* 0x000e620000008800 */
[----:B------:R-:W-:Y:S01]  /*1ee0*/  FFMA R20, R20, R20, R9 ;  /* 0x0000001414147223 */ /* 0x000fe20000000009 */
[----:B------:R-:W-:-:S04]  /*1ef0*/  FADD R21, R22, -R21 ;  /* 0x8000001516157221 */ /* 0x000fc80000000000 */
[----:B------:R-:W-:Y:S01]  /*1f00*/  FFMA R20, R21, R21, R20 ;  /* 0x0000001515147223 */ /* 0x000fe20000000014 */
[----:B------:R-:W-:Y:S01]  /*1f10*/  UMOV UR4, 0x400 ;  /* 0x0000040000047882 */ /* 0x000fe20000000000 */
[----:B0-----:R-:W-:Y:S01]  /*1f20*/  IMAD.SHL.U32 R2, R4, 0x4, RZ ;  /* 0x0000000404027824 */ /* 0x001fe200078e00ff */
[----:B-1----:R-:W-:Y:S01]  /*1f30*/  UPRMT UR4, UR5, 0x654, UR4 ;  /* 0x0000065405047896 */ /* 0x002fe20008000004 */
[----:B------:R-:W-:-:S05]  /*1f40*/  LOP3.LUT R9, R11, 0x1f, RZ, 0xc0, !PT ;  /* 0x0000001f0b097812 */ /* 0x000fca00078ec0ff */
[----:B------:R-:W-:-:S05]  /*1f50*/  IMAD.SHL.U32 R9, R9, 0x20, RZ ;  /* 0x0000002009097824 */ /* 0x000fca00078e00ff */
[----:B------:R-:W-:Y:S02]  /*1f60*/  LOP3.LUT R2, R9, R2, RZ, 0xfc, !PT ;  /* 0x0000000209027212 */ /* 0x000fe400078efcff */
[C---:B------:R-:W-:Y:S02]  /*1f70*/  ISETP.GE.AND P0, PT, R11.reuse, 0x100, PT ;  /* 0x000001000b00780c */ /* 0x040fe40003f06270 */
[----:B------:R-:W-:Y:S01]  /*1f80*/  LEA R3, R11, UR4, 0x2 ;  /* 0x000000040b037c11 */ /* 0x000fe2000f8e10ff */
[----:B--2---:R-:W-:Y:S01]  /*1f90*/  FADD R24, R24, R13 ;  /* 0x0000000d18187221 */ /* 0x004fe20000000000 */
[----:B----4-:R-:W-:-:S04]  /*1fa0*/  FADD R13, R13, R26 ;  /* 0x0000001a0d0d7221 */ /* 0x010fc80000000000 */
[----:B------:R-:W-:-:S04]  /*1fb0*/  FADD R13, R24, -R13 ;  /* 0x8000000d180d7221 */ /* 0x000fc80000000000 */
[----:B------:R-:W-:Y:S01]  /*1fc0*/  FFMA R20, R13, R13, R20 ;  /* 0x0000000d0d147223 */ /* 0x000fe20000000014 */
[----:B---3--:R-:W-:Y:S01]  /*1fd0*/  FADD R25, R25, R18 ;  /* 0x0000001219197221 */ /* 0x008fe20000000000 */
[----:B-----5:R-:W-:-:S04]  /*1fe0*/  FADD R28, R18, R28 ;  /* 0x0000001c121c7221 */ /* 0x020fc80000000000 */
[----:B------:R-:W-:-:S04]  /*1ff0*/  FADD R25, R25, -R28 ;  /* 0x8000001c19197221 */ /* 0x000fc80000000000 */
[----:B------:R-:W-:Y:S01]  /*2000*/  FFMA R20, R25, R25, R20 ;  /* 0x0000001919147223 */ /* 0x000fe20000000014 */
[----:B------:R-:W-:Y:S01]  /*2010*/  FADD R10, R10, R7 ;  /* 0x000000070a0a7221 */ /* 0x000fe20000000000 */
[----:B------:R-:W-:-:S04]  /*2020*/  FADD R7, R7, R8 ;  /* 0x0000000807077221 */ /* 0x000fc80000000000 */
[----:B------:R-:W-:Y:S01]  /*2030*/  FADD R7, R10, -R7 ;  /* 0x800000070a077221 */ /* 0x000fe20000000000 */
[----:B------:R-:W-:Y:S01]  /*2040*/  FADD R12, R12, R17 ;  /* 0x000000110c0c7221 */ /* 0x000fe20000000000 */
[----:B------:R-:W-:Y:S02]  /*2050*/  FADD R17, R17, R14 ;  /* 0x0000000e11117221 */ /* 0x000fe40000000000 */
[----:B------:R-:W-:Y:S02]  /*2060*/  FFMA R7, R7, R7, R20 ;  /* 0x0000000707077223 */ /* 0x000fe40000000014 */
[----:B------:R-:W-:-:S04]  /*2070*/  FADD R12, R12, -R17 ;  /* 0x800000110c0c7221 */ /* 0x000fc80000000000 */
[----:B------:R-:W-:-:S05]  /*2080*/  FFMA R7, R12, R12, R7 ;  /* 0x0000000c0c077223 */ /* 0x000fca0000000007 */
[----:B------:R-:W-:Y:S01]  /*2090*/  STS [R2+UR4], R7 ;  /* 0x0000000702007988 */ /* 0x000fe20008000804 */
[----:B------:R-:W-:Y:S06]  /*20a0*/  BAR.SYNC.DEFER_BLOCKING 0x0 ;  /* 0x0000000000007b1d */ /* 0x000fec0000010000 */
[----:B------:R-:W0:Y:S04]  /*20b0*/  @!P0 LDS R5, [R3] ;  /* 0x0000000003058984 */ /* 0x000e280000000800 */
[----:B0-----:R-:W0:Y:S02]  /*20c0*/  SHFL.BFLY PT, R6, R5, 0x4, 0x1f ;  /* 0x0c801f0005067f89 */ /* 0x001e2400000e0000 */
[----:B0-----:R-:W-:-:S05]  /*20d0*/  FADD R6, R5, R6 ;  /* 0x0000000605067221 */ /* 0x001fca0000000000 */
[----:B------:R-:W0:Y:S01]  /*20e0*/  SHFL.BFLY PT, R13, R6, 0x2, 0x1f ;  /* 0x0c401f00060d7f89 */ /* 0x000e2200000e0000 */
[----:B------:R-:W-:Y:S01]  /*20f0*/  LOP3.LUT P0, RZ, R11, 0x7, RZ, 0xc0, !PT ;  /* 0x000000070bff7812 */ /* 0x000fe2000780c0ff */
[----:B0-----:R-:W-:-:S05]  /*2100*/  FADD R13, R6, R13 ;  /* 0x0000000d060d7221 */ /* 0x001fca0000000000 */
[----:B------:R-:W0:Y:S01]  /*2110*/  SHFL.BFLY PT, R8, R13, 0x1, 0x1f ;  /* 0x0c201f000d087f89 */ /* 0x000e2200000e0000 */
[----:B------:R-:W-:Y:S02]  /*2120*/  ISETP.LT.AND P0, PT, R11, 0x100, !P0 ;  /* 0x000001000b00780c */ /* 0x000fe40004701270 */
[----:B------:R-:W-:Y:S01]  /*2130*/  ISETP.NE.AND P1, PT, R4, RZ, PT ;  /* 0x000000ff0400720c */ /* 0x000fe20003f25270 */
[----:B0-----:R-:W-:-:S10]  /*2140*/  FADD R8, R13, R8 ;  /* 0x000000080d087221 */ /* 0x001fd40000000000 */
[----:B------:R0:W-:Y:S01]  /*2150*/  @P0 STS [R3], R8 ;  /* 0x0000000803000388 */ /* 0x0001e20000000800 */
[----:B------:R-:W-:Y:S06]  /*2160*/  BAR.SYNC.DEFER_BLOCKING 0x0 ;  /* 0x0000000000007b1d */ /* 0x000fec0000010000 */
[----:B0-----:R-:W-:Y:S05]  /*2170*/  @P1 EXIT ;  /* 0x000000000000194d */ /* 0x001fea0003800000 */
[----:B------:R-:W0:Y:S01]  /*2180*/  LDS R9, [R9+UR4] ;  /* 0x0000000409097984 */ /* 0x000e220008000800 */
[----:B------:R-:W1:Y:S02]  /*2190*/  LDC.64 R2, c[0x0][0x220] ;  /* 0x00008800ff027b82 */ /* 0x000e640000000a00 */
[----:B-1----:R-:W-:-:S05]  /*21a0*/  IMAD.WIDE R2, R0, 0x4, R2 ;  /* 0x0000000400027825 */ /* 0x002fca00078e0202 */
[----:B0-----:R-:W-:Y:S01]  /*21b0*/  STG.E desc[UR6][R2.64], R9 ;  /* 0x0000000902007986 */ /* 0x001fe2000c101906 */
[----:B------:R-:W-:Y:S05]  /*21c0*/  EXIT ;  /* 0x000000000000794d */ /* 0x000fea0003800000 */
.L_x_0:
[----:B------:R-:W-:-:S00]  /*21d0*/  BRA `(.L_x_0) ;  /* 0xfffffffc00fc7947 */ /* 0x000fc0000383ffff */
[----:B------:R-:W-:-:S00]  /*21e0*/  NOP ;  /* 0x0000000000007918 */ /* 0x000fc00000000000 */
        /* <DEDUP_REMOVED lines=9> */
.L_x_1:


//--------------------- .nv.shared.triton_per_fused_mean_pow_sub_7 --------------------------
	.section	.nv.shared.triton_per_fused_mean_pow_sub_7,"aw",@nobits
	.sectionflags	@""
	.align	16
	.zero		1024


//--------------------- .nv.constant0.triton_per_fused_mean_pow_sub_7 --------------------------
	.section	.nv.constant0.triton_per_fused_mean_pow_sub_7,"a",@progbits
	.sectionflags	@""
	.align	4
.nv.constant0.triton_per_fused_mean_pow_sub_7:
	.zero		560
